//
// Generated by NVIDIA NVVM Compiler
//
// Compiler Build ID: CL-36424714
// Cuda compilation tools, release 13.0, V13.0.88
// Based on NVVM 20.0.0
//

.version 9.0
.target sm_100
.address_size 64

	// .globl	_Z19dev_flash_attentionPfS_S_S_S_S_iiiiiiif
.extern .shared .align 16 .b8 shared[];

.visible .entry _Z19dev_flash_attentionPfS_S_S_S_S_iiiiiiif(
	.param .u64 .ptr .align 1 _Z19dev_flash_attentionPfS_S_S_S_S_iiiiiiif_param_0,
	.param .u64 .ptr .align 1 _Z19dev_flash_attentionPfS_S_S_S_S_iiiiiiif_param_1,
	.param .u64 .ptr .align 1 _Z19dev_flash_attentionPfS_S_S_S_S_iiiiiiif_param_2,
	.param .u64 .ptr .align 1 _Z19dev_flash_attentionPfS_S_S_S_S_iiiiiiif_param_3,
	.param .u64 .ptr .align 1 _Z19dev_flash_attentionPfS_S_S_S_S_iiiiiiif_param_4,
	.param .u64 .ptr .align 1 _Z19dev_flash_attentionPfS_S_S_S_S_iiiiiiif_param_5,
	.param .u32 _Z19dev_flash_attentionPfS_S_S_S_S_iiiiiiif_param_6,
	.param .u32 _Z19dev_flash_attentionPfS_S_S_S_S_iiiiiiif_param_7,
	.param .u32 _Z19dev_flash_attentionPfS_S_S_S_S_iiiiiiif_param_8,
	.param .u32 _Z19dev_flash_attentionPfS_S_S_S_S_iiiiiiif_param_9,
	.param .u32 _Z19dev_flash_attentionPfS_S_S_S_S_iiiiiiif_param_10,
	.param .u32 _Z19dev_flash_attentionPfS_S_S_S_S_iiiiiiif_param_11,
	.param .u32 _Z19dev_flash_attentionPfS_S_S_S_S_iiiiiiif_param_12,
	.param .f32 _Z19dev_flash_attentionPfS_S_S_S_S_iiiiiiif_param_13
)
{
	.reg .pred 	%p<113>;
	.reg .b32 	%r<543>;
	.reg .b32 	%f<504>;
	.reg .b64 	%rd<61>;

	ld.param.u64 	%rd8, [_Z19dev_flash_attentionPfS_S_S_S_S_iiiiiiif_param_0];
	ld.param.u64 	%rd9, [_Z19dev_flash_attentionPfS_S_S_S_S_iiiiiiif_param_1];
	ld.param.u64 	%rd10, [_Z19dev_flash_attentionPfS_S_S_S_S_iiiiiiif_param_2];
	ld.param.u64 	%rd11, [_Z19dev_flash_attentionPfS_S_S_S_S_iiiiiiif_param_3];
	ld.param.u64 	%rd12, [_Z19dev_flash_attentionPfS_S_S_S_S_iiiiiiif_param_4];
	ld.param.u64 	%rd13, [_Z19dev_flash_attentionPfS_S_S_S_S_iiiiiiif_param_5];
	ld.param.u32 	%r177, [_Z19dev_flash_attentionPfS_S_S_S_S_iiiiiiif_param_7];
	ld.param.u32 	%r173, [_Z19dev_flash_attentionPfS_S_S_S_S_iiiiiiif_param_8];
	ld.param.u32 	%r174, [_Z19dev_flash_attentionPfS_S_S_S_S_iiiiiiif_param_9];
	ld.param.u32 	%r175, [_Z19dev_flash_attentionPfS_S_S_S_S_iiiiiiif_param_10];
	ld.param.f32 	%f46, [_Z19dev_flash_attentionPfS_S_S_S_S_iiiiiiif_param_13];
	cvta.to.global.u64 	%rd1, %rd10;
	cvta.to.global.u64 	%rd2, %rd9;
	cvta.to.global.u64 	%rd3, %rd8;
	cvta.to.global.u64 	%rd4, %rd11;
	cvta.to.global.u64 	%rd5, %rd12;
	cvta.to.global.u64 	%rd6, %rd13;
	mov.u32 	%r178, %ctaid.x;
	mul.lo.s32 	%r1, %r177, %r178;
	mul.lo.s32 	%r2, %r1, %r173;
	mov.u32 	%r179, %tid.x;
	mul.lo.s32 	%r3, %r174, %r179;
	add.s32 	%r180, %r3, %r2;
	setp.ge.u32 	%p2, %r180, %r177;
	@%p2 bra 	$L__BB0_170;
	mul.lo.s32 	%r4, %r174, %r173;
	shl.b32 	%r181, %r4, 2;
	mov.u32 	%r182, shared;
	add.s32 	%r5, %r182, %r181;
	mul.lo.s32 	%r6, %r3, %r173;
	min.s32 	%r183, %r174, %r173;
	setp.lt.s32 	%p3, %r183, 1;
	@%p3 bra 	$L__BB0_15;
	and.b32  	%r7, %r173, 7;
	add.s32 	%r8, %r7, -1;
	and.b32  	%r9, %r173, 3;
	and.b32  	%r10, %r173, 2147483640;
	and.b32  	%r11, %r173, 1;
	add.s32 	%r12, %r6, %r2;
	mov.b32 	%r483, 0;
$L__BB0_3:
	setp.lt.u32 	%p4, %r173, 8;
	mul.lo.s32 	%r14, %r483, %r173;
	add.s32 	%r15, %r12, %r14;
	mov.b32 	%r486, 0;
	@%p4 bra 	$L__BB0_6;
	mov.b32 	%r484, 0;
$L__BB0_5:
	.pragma "nounroll";
	add.s32 	%r187, %r15, %r484;
	mul.wide.s32 	%rd14, %r187, 4;
	add.s64 	%rd15, %rd2, %rd14;
	ld.global.f32 	%f47, [%rd15];
	add.s32 	%r188, %r484, %r14;
	shl.b32 	%r189, %r188, 2;
	add.s32 	%r191, %r182, %r189;
	st.shared.f32 	[%r191], %f47;
	add.s64 	%rd16, %rd1, %rd14;
	ld.global.f32 	%f48, [%rd16];
	add.s32 	%r192, %r5, %r189;
	st.shared.f32 	[%r192], %f48;
	ld.global.f32 	%f49, [%rd15+4];
	st.shared.f32 	[%r191+4], %f49;
	ld.global.f32 	%f50, [%rd16+4];
	st.shared.f32 	[%r192+4], %f50;
	ld.global.f32 	%f51, [%rd15+8];
	st.shared.f32 	[%r191+8], %f51;
	ld.global.f32 	%f52, [%rd16+8];
	st.shared.f32 	[%r192+8], %f52;
	ld.global.f32 	%f53, [%rd15+12];
	st.shared.f32 	[%r191+12], %f53;
	ld.global.f32 	%f54, [%rd16+12];
	st.shared.f32 	[%r192+12], %f54;
	ld.global.f32 	%f55, [%rd15+16];
	st.shared.f32 	[%r191+16], %f55;
	ld.global.f32 	%f56, [%rd16+16];
	st.shared.f32 	[%r192+16], %f56;
	ld.global.f32 	%f57, [%rd15+20];
	st.shared.f32 	[%r191+20], %f57;
	ld.global.f32 	%f58, [%rd16+20];
	st.shared.f32 	[%r192+20], %f58;
	ld.global.f32 	%f59, [%rd15+24];
	st.shared.f32 	[%r191+24], %f59;
	ld.global.f32 	%f60, [%rd16+24];
	st.shared.f32 	[%r192+24], %f60;
	ld.global.f32 	%f61, [%rd15+28];
	st.shared.f32 	[%r191+28], %f61;
	ld.global.f32 	%f62, [%rd16+28];
	st.shared.f32 	[%r192+28], %f62;
	add.s32 	%r484, %r484, 8;
	setp.ne.s32 	%p5, %r484, %r10;
	mov.u32 	%r486, %r10;
	@%p5 bra 	$L__BB0_5;
$L__BB0_6:
	setp.eq.s32 	%p6, %r7, 0;
	@%p6 bra 	$L__BB0_14;
	setp.lt.u32 	%p7, %r8, 3;
	@%p7 bra 	$L__BB0_9;
	add.s32 	%r193, %r15, %r486;
	mul.wide.s32 	%rd17, %r193, 4;
	add.s64 	%rd18, %rd2, %rd17;
	ld.global.f32 	%f63, [%rd18];
	add.s32 	%r194, %r486, %r14;
	shl.b32 	%r195, %r194, 2;
	add.s32 	%r197, %r182, %r195;
	st.shared.f32 	[%r197], %f63;
	add.s64 	%rd19, %rd1, %rd17;
	ld.global.f32 	%f64, [%rd19];
	add.s32 	%r198, %r5, %r195;
	st.shared.f32 	[%r198], %f64;
	ld.global.f32 	%f65, [%rd18+4];
	st.shared.f32 	[%r197+4], %f65;
	ld.global.f32 	%f66, [%rd19+4];
	st.shared.f32 	[%r198+4], %f66;
	ld.global.f32 	%f67, [%rd18+8];
	st.shared.f32 	[%r197+8], %f67;
	ld.global.f32 	%f68, [%rd19+8];
	st.shared.f32 	[%r198+8], %f68;
	ld.global.f32 	%f69, [%rd18+12];
	st.shared.f32 	[%r197+12], %f69;
	ld.global.f32 	%f70, [%rd19+12];
	st.shared.f32 	[%r198+12], %f70;
	add.s32 	%r486, %r486, 4;
$L__BB0_9:
	setp.eq.s32 	%p8, %r9, 0;
	@%p8 bra 	$L__BB0_14;
	setp.eq.s32 	%p9, %r9, 1;
	@%p9 bra 	$L__BB0_12;
	add.s32 	%r199, %r15, %r486;
	mul.wide.s32 	%rd20, %r199, 4;
	add.s64 	%rd21, %rd2, %rd20;
	ld.global.f32 	%f71, [%rd21];
	add.s32 	%r200, %r486, %r14;
	shl.b32 	%r201, %r200, 2;
	add.s32 	%r203, %r182, %r201;
	st.shared.f32 	[%r203], %f71;
	add.s64 	%rd22, %rd1, %rd20;
	ld.global.f32 	%f72, [%rd22];
	add.s32 	%r204, %r5, %r201;
	st.shared.f32 	[%r204], %f72;
	ld.global.f32 	%f73, [%rd21+4];
	st.shared.f32 	[%r203+4], %f73;
	ld.global.f32 	%f74, [%rd22+4];
	st.shared.f32 	[%r204+4], %f74;
	add.s32 	%r486, %r486, 2;
$L__BB0_12:
	setp.eq.s32 	%p10, %r11, 0;
	@%p10 bra 	$L__BB0_14;
	add.s32 	%r205, %r15, %r486;
	mul.wide.s32 	%rd23, %r205, 4;
	add.s64 	%rd24, %rd2, %rd23;
	ld.global.f32 	%f75, [%rd24];
	add.s32 	%r206, %r486, %r14;
	shl.b32 	%r207, %r206, 2;
	add.s32 	%r209, %r182, %r207;
	st.shared.f32 	[%r209], %f75;
	add.s64 	%rd25, %rd1, %rd23;
	ld.global.f32 	%f76, [%rd25];
	add.s32 	%r210, %r5, %r207;
	st.shared.f32 	[%r210], %f76;
$L__BB0_14:
	add.s32 	%r483, %r483, 1;
	setp.ne.s32 	%p11, %r483, %r174;
	@%p11 bra 	$L__BB0_3;
$L__BB0_15:
	ld.param.u32 	%r481, [_Z19dev_flash_attentionPfS_S_S_S_S_iiiiiiif_param_12];
	bar.sync 	0;
	setp.lt.s32 	%p12, %r481, 1;
	@%p12 bra 	$L__BB0_169;
	add.s32 	%r24, %r5, %r181;
	add.s32 	%r25, %r24, %r181;
	mul.lo.s32 	%r213, %r175, %r174;
	shl.b32 	%r214, %r213, 2;
	add.s32 	%r26, %r25, %r214;
	shl.b32 	%r52, %r175, 2;
	add.s32 	%r27, %r26, %r52;
	add.s32 	%r28, %r27, %r52;
	add.s32 	%r29, %r28, %r52;
	add.s32 	%r30, %r175, -1;
	and.b32  	%r31, %r175, 7;
	and.b32  	%r32, %r175, 3;
	and.b32  	%r33, %r175, 15;
	add.s32 	%r34, %r173, -1;
	and.b32  	%r35, %r173, 7;
	add.s32 	%r36, %r35, -1;
	and.b32  	%r37, %r173, 3;
	add.s32 	%r38, %r37, -1;
	add.s32 	%r39, %r174, -1;
	and.b32  	%r40, %r174, 7;
	add.s32 	%r41, %r40, -1;
	and.b32  	%r42, %r174, 3;
	add.s32 	%r43, %r42, -1;
	and.b32  	%r44, %r173, 15;
	and.b32  	%r45, %r175, 2147483640;
	and.b32  	%r46, %r173, 2147483632;
	min.s32 	%r215, %r175, %r174;
	setp.lt.s32 	%p1, %r215, 1;
	mul.f32 	%f1, %f46, 0f00000000;
	and.b32  	%r47, %r174, 2147483640;
	and.b32  	%r48, %r174, 1;
	and.b32  	%r49, %r173, 2147483640;
	and.b32  	%r50, %r173, 1;
	and.b32  	%r51, %r174, 2147483644;
	mov.b32 	%r488, 0;
$L__BB0_17:
	setp.lt.s32 	%p13, %r175, 1;
	mul.lo.s32 	%r216, %r488, %r175;
	mad.lo.s32 	%r54, %r216, %r173, %r2;
	add.s32 	%r55, %r216, %r1;
	@%p13 bra 	$L__BB0_45;
	setp.lt.s32 	%p14, %r173, 1;
	@%p14 bra 	$L__BB0_34;
	mov.b32 	%r489, 0;
$L__BB0_20:
	setp.lt.u32 	%p23, %r34, 15;
	mul.lo.s32 	%r57, %r489, %r173;
	add.s32 	%r58, %r57, %r54;
	mov.b32 	%r492, 0;
	@%p23 bra 	$L__BB0_23;
	mov.b32 	%r490, 0;
$L__BB0_22:
	.pragma "nounroll";
	add.s32 	%r240, %r58, %r490;
	mul.wide.s32 	%rd38, %r240, 4;
	add.s64 	%rd39, %rd3, %rd38;
	ld.global.f32 	%f107, [%rd39];
	add.s32 	%r241, %r490, %r57;
	shl.b32 	%r242, %r241, 2;
	add.s32 	%r243, %r24, %r242;
	st.shared.f32 	[%r243], %f107;
	ld.global.f32 	%f108, [%rd39+4];
	st.shared.f32 	[%r243+4], %f108;
	ld.global.f32 	%f109, [%rd39+8];
	st.shared.f32 	[%r243+8], %f109;
	ld.global.f32 	%f110, [%rd39+12];
	st.shared.f32 	[%r243+12], %f110;
	ld.global.f32 	%f111, [%rd39+16];
	st.shared.f32 	[%r243+16], %f111;
	ld.global.f32 	%f112, [%rd39+20];
	st.shared.f32 	[%r243+20], %f112;
	ld.global.f32 	%f113, [%rd39+24];
	st.shared.f32 	[%r243+24], %f113;
	ld.global.f32 	%f114, [%rd39+28];
	st.shared.f32 	[%r243+28], %f114;
	ld.global.f32 	%f115, [%rd39+32];
	st.shared.f32 	[%r243+32], %f115;
	ld.global.f32 	%f116, [%rd39+36];
	st.shared.f32 	[%r243+36], %f116;
	ld.global.f32 	%f117, [%rd39+40];
	st.shared.f32 	[%r243+40], %f117;
	ld.global.f32 	%f118, [%rd39+44];
	st.shared.f32 	[%r243+44], %f118;
	ld.global.f32 	%f119, [%rd39+48];
	st.shared.f32 	[%r243+48], %f119;
	ld.global.f32 	%f120, [%rd39+52];
	st.shared.f32 	[%r243+52], %f120;
	ld.global.f32 	%f121, [%rd39+56];
	st.shared.f32 	[%r243+56], %f121;
	ld.global.f32 	%f122, [%rd39+60];
	st.shared.f32 	[%r243+60], %f122;
	add.s32 	%r490, %r490, 16;
	setp.ne.s32 	%p24, %r490, %r46;
	mov.u32 	%r492, %r46;
	@%p24 bra 	$L__BB0_22;
$L__BB0_23:
	setp.eq.s32 	%p25, %r44, 0;
	@%p25 bra 	$L__BB0_33;
	add.s32 	%r244, %r44, -1;
	setp.lt.u32 	%p26, %r244, 7;
	@%p26 bra 	$L__BB0_26;
	add.s32 	%r245, %r58, %r492;
	mul.wide.s32 	%rd40, %r245, 4;
	add.s64 	%rd41, %rd3, %rd40;
	ld.global.f32 	%f123, [%rd41];
	add.s32 	%r246, %r492, %r57;
	shl.b32 	%r247, %r246, 2;
	add.s32 	%r248, %r24, %r247;
	st.shared.f32 	[%r248], %f123;
	ld.global.f32 	%f124, [%rd41+4];
	st.shared.f32 	[%r248+4], %f124;
	ld.global.f32 	%f125, [%rd41+8];
	st.shared.f32 	[%r248+8], %f125;
	ld.global.f32 	%f126, [%rd41+12];
	st.shared.f32 	[%r248+12], %f126;
	ld.global.f32 	%f127, [%rd41+16];
	st.shared.f32 	[%r248+16], %f127;
	ld.global.f32 	%f128, [%rd41+20];
	st.shared.f32 	[%r248+20], %f128;
	ld.global.f32 	%f129, [%rd41+24];
	st.shared.f32 	[%r248+24], %f129;
	ld.global.f32 	%f130, [%rd41+28];
	st.shared.f32 	[%r248+28], %f130;
	add.s32 	%r492, %r492, 8;
$L__BB0_26:
	setp.eq.s32 	%p27, %r35, 0;
	@%p27 bra 	$L__BB0_33;
	setp.lt.u32 	%p28, %r36, 3;
	@%p28 bra 	$L__BB0_29;
	add.s32 	%r249, %r58, %r492;
	mul.wide.s32 	%rd42, %r249, 4;
	add.s64 	%rd43, %rd3, %rd42;
	ld.global.f32 	%f131, [%rd43];
	add.s32 	%r250, %r492, %r57;
	shl.b32 	%r251, %r250, 2;
	add.s32 	%r252, %r24, %r251;
	st.shared.f32 	[%r252], %f131;
	ld.global.f32 	%f132, [%rd43+4];
	st.shared.f32 	[%r252+4], %f132;
	ld.global.f32 	%f133, [%rd43+8];
	st.shared.f32 	[%r252+8], %f133;
	ld.global.f32 	%f134, [%rd43+12];
	st.shared.f32 	[%r252+12], %f134;
	add.s32 	%r492, %r492, 4;
$L__BB0_29:
	setp.eq.s32 	%p29, %r37, 0;
	@%p29 bra 	$L__BB0_33;
	setp.eq.s32 	%p30, %r37, 1;
	add.s32 	%r253, %r58, %r492;
	mul.wide.s32 	%rd44, %r253, 4;
	add.s64 	%rd7, %rd3, %rd44;
	ld.global.f32 	%f135, [%rd7];
	add.s32 	%r254, %r492, %r57;
	shl.b32 	%r255, %r254, 2;
	add.s32 	%r66, %r24, %r255;
	st.shared.f32 	[%r66], %f135;
	@%p30 bra 	$L__BB0_33;
	setp.eq.s32 	%p31, %r37, 2;
	ld.global.f32 	%f136, [%rd7+4];
	st.shared.f32 	[%r66+4], %f136;
	@%p31 bra 	$L__BB0_33;
	ld.global.f32 	%f137, [%rd7+8];
	st.shared.f32 	[%r66+8], %f137;
$L__BB0_33:
	add.s32 	%r256, %r489, %r55;
	mul.wide.s32 	%rd45, %r256, 4;
	add.s64 	%rd46, %rd6, %rd45;
	ld.global.f32 	%f138, [%rd46];
	shl.b32 	%r257, %r489, 2;
	add.s32 	%r258, %r27, %r257;
	st.shared.f32 	[%r258], %f138;
	add.s64 	%rd47, %rd5, %rd45;
	ld.global.f32 	%f139, [%rd47];
	add.s32 	%r259, %r26, %r257;
	st.shared.f32 	[%r259], %f139;
	add.s32 	%r489, %r489, 1;
	setp.eq.s32 	%p32, %r489, %r175;
	@%p32 bra 	$L__BB0_45;
	bra.uni 	$L__BB0_20;
$L__BB0_34:
	setp.lt.u32 	%p15, %r30, 7;
	mov.b32 	%r498, 0;
	@%p15 bra 	$L__BB0_37;
	mad.lo.s32 	%r218, %r173, 12, %r52;
	mov.u32 	%r219, shared;
	mad.lo.s32 	%r220, %r174, %r218, %r219;
	add.s32 	%r495, %r220, 16;
	and.b32  	%r221, %r175, 2147483640;
	neg.s32 	%r496, %r221;
	mov.u32 	%r494, %r55;
$L__BB0_36:
	.pragma "nounroll";
	mul.wide.s32 	%rd26, %r494, 4;
	add.s64 	%rd27, %rd6, %rd26;
	add.s64 	%rd28, %rd5, %rd26;
	ld.global.f32 	%f77, [%rd27];
	add.s32 	%r222, %r495, %r52;
	st.shared.f32 	[%r222+-16], %f77;
	ld.global.f32 	%f78, [%rd28];
	st.shared.f32 	[%r495+-16], %f78;
	ld.global.f32 	%f79, [%rd27+4];
	st.shared.f32 	[%r222+-12], %f79;
	ld.global.f32 	%f80, [%rd28+4];
	st.shared.f32 	[%r495+-12], %f80;
	ld.global.f32 	%f81, [%rd27+8];
	st.shared.f32 	[%r222+-8], %f81;
	ld.global.f32 	%f82, [%rd28+8];
	st.shared.f32 	[%r495+-8], %f82;
	ld.global.f32 	%f83, [%rd27+12];
	st.shared.f32 	[%r222+-4], %f83;
	ld.global.f32 	%f84, [%rd28+12];
	st.shared.f32 	[%r495+-4], %f84;
	ld.global.f32 	%f85, [%rd27+16];
	st.shared.f32 	[%r222], %f85;
	ld.global.f32 	%f86, [%rd28+16];
	st.shared.f32 	[%r495], %f86;
	ld.global.f32 	%f87, [%rd27+20];
	st.shared.f32 	[%r222+4], %f87;
	ld.global.f32 	%f88, [%rd28+20];
	st.shared.f32 	[%r495+4], %f88;
	ld.global.f32 	%f89, [%rd27+24];
	st.shared.f32 	[%r222+8], %f89;
	ld.global.f32 	%f90, [%rd28+24];
	st.shared.f32 	[%r495+8], %f90;
	ld.global.f32 	%f91, [%rd27+28];
	st.shared.f32 	[%r222+12], %f91;
	ld.global.f32 	%f92, [%rd28+28];
	st.shared.f32 	[%r495+12], %f92;
	add.s32 	%r496, %r496, 8;
	add.s32 	%r495, %r495, 32;
	add.s32 	%r494, %r494, 8;
	setp.ne.s32 	%p16, %r496, 0;
	mov.u32 	%r498, %r45;
	@%p16 bra 	$L__BB0_36;
$L__BB0_37:
	setp.eq.s32 	%p17, %r31, 0;
	@%p17 bra 	$L__BB0_45;
	add.s32 	%r223, %r31, -1;
	setp.lt.u32 	%p18, %r223, 3;
	@%p18 bra 	$L__BB0_40;
	add.s32 	%r224, %r498, %r55;
	mul.wide.s32 	%rd29, %r224, 4;
	add.s64 	%rd30, %rd6, %rd29;
	ld.global.f32 	%f93, [%rd30];
	shl.b32 	%r225, %r498, 2;
	add.s32 	%r226, %r27, %r225;
	st.shared.f32 	[%r226], %f93;
	add.s64 	%rd31, %rd5, %rd29;
	ld.global.f32 	%f94, [%rd31];
	add.s32 	%r227, %r26, %r225;
	st.shared.f32 	[%r227], %f94;
	ld.global.f32 	%f95, [%rd30+4];
	st.shared.f32 	[%r226+4], %f95;
	ld.global.f32 	%f96, [%rd31+4];
	st.shared.f32 	[%r227+4], %f96;
	ld.global.f32 	%f97, [%rd30+8];
	st.shared.f32 	[%r226+8], %f97;
	ld.global.f32 	%f98, [%rd31+8];
	st.shared.f32 	[%r227+8], %f98;
	ld.global.f32 	%f99, [%rd30+12];
	st.shared.f32 	[%r226+12], %f99;
	ld.global.f32 	%f100, [%rd31+12];
	st.shared.f32 	[%r227+12], %f100;
	add.s32 	%r498, %r498, 4;
$L__BB0_40:
	setp.eq.s32 	%p19, %r32, 0;
	@%p19 bra 	$L__BB0_45;
	setp.eq.s32 	%p20, %r32, 1;
	@%p20 bra 	$L__BB0_43;
	add.s32 	%r228, %r498, %r55;
	mul.wide.s32 	%rd32, %r228, 4;
	add.s64 	%rd33, %rd6, %rd32;
	ld.global.f32 	%f101, [%rd33];
	shl.b32 	%r229, %r498, 2;
	add.s32 	%r230, %r27, %r229;
	st.shared.f32 	[%r230], %f101;
	add.s64 	%rd34, %rd5, %rd32;
	ld.global.f32 	%f102, [%rd34];
	add.s32 	%r231, %r26, %r229;
	st.shared.f32 	[%r231], %f102;
	ld.global.f32 	%f103, [%rd33+4];
	st.shared.f32 	[%r230+4], %f103;
	ld.global.f32 	%f104, [%rd34+4];
	st.shared.f32 	[%r231+4], %f104;
	add.s32 	%r498, %r498, 2;
$L__BB0_43:
	and.b32  	%r232, %r175, 1;
	setp.eq.b32 	%p21, %r232, 1;
	not.pred 	%p22, %p21;
	@%p22 bra 	$L__BB0_45;
	add.s32 	%r233, %r498, %r55;
	mul.wide.s32 	%rd35, %r233, 4;
	add.s64 	%rd36, %rd6, %rd35;
	ld.global.f32 	%f105, [%rd36];
	shl.b32 	%r234, %r498, 2;
	add.s32 	%r235, %r27, %r234;
	st.shared.f32 	[%r235], %f105;
	add.s64 	%rd37, %rd5, %rd35;
	ld.global.f32 	%f106, [%rd37];
	add.s32 	%r236, %r26, %r234;
	st.shared.f32 	[%r236], %f106;
$L__BB0_45:
	bar.sync 	0;
	@%p1 bra 	$L__BB0_75;
	setp.gt.s32 	%p33, %r173, 0;
	@%p33 bra 	$L__BB0_60;
	mov.b32 	%r506, 0;
$L__BB0_48:
	setp.lt.u32 	%p34, %r39, 7;
	mul.lo.s32 	%r96, %r506, %r174;
	mov.b32 	%r509, 0;
	@%p34 bra 	$L__BB0_51;
	mov.b32 	%r507, 0;
$L__BB0_50:
	.pragma "nounroll";
	add.s32 	%r263, %r507, %r96;
	shl.b32 	%r264, %r263, 2;
	add.s32 	%r265, %r25, %r264;
	st.shared.f32 	[%r265], %f1;
	st.shared.f32 	[%r265+4], %f1;
	st.shared.f32 	[%r265+8], %f1;
	st.shared.f32 	[%r265+12], %f1;
	st.shared.f32 	[%r265+16], %f1;
	st.shared.f32 	[%r265+20], %f1;
	st.shared.f32 	[%r265+24], %f1;
	st.shared.f32 	[%r265+28], %f1;
	add.s32 	%r507, %r507, 8;
	setp.ne.s32 	%p35, %r507, %r47;
	mov.u32 	%r509, %r47;
	@%p35 bra 	$L__BB0_50;
$L__BB0_51:
	setp.eq.s32 	%p36, %r40, 0;
	@%p36 bra 	$L__BB0_59;
	setp.lt.u32 	%p37, %r41, 3;
	@%p37 bra 	$L__BB0_54;
	add.s32 	%r266, %r509, %r96;
	shl.b32 	%r267, %r266, 2;
	add.s32 	%r268, %r25, %r267;
	st.shared.f32 	[%r268], %f1;
	st.shared.f32 	[%r268+4], %f1;
	st.shared.f32 	[%r268+8], %f1;
	st.shared.f32 	[%r268+12], %f1;
	add.s32 	%r509, %r509, 4;
$L__BB0_54:
	setp.eq.s32 	%p38, %r42, 0;
	@%p38 bra 	$L__BB0_59;
	setp.eq.s32 	%p39, %r43, 0;
	@%p39 bra 	$L__BB0_57;
	add.s32 	%r269, %r509, %r96;
	shl.b32 	%r270, %r269, 2;
	add.s32 	%r271, %r25, %r270;
	st.shared.f32 	[%r271], %f1;
	st.shared.f32 	[%r271+4], %f1;
	add.s32 	%r509, %r509, 2;
$L__BB0_57:
	setp.eq.s32 	%p40, %r48, 0;
	@%p40 bra 	$L__BB0_59;
	add.s32 	%r272, %r509, %r96;
	shl.b32 	%r273, %r272, 2;
	add.s32 	%r274, %r25, %r273;
	st.shared.f32 	[%r274], %f1;
$L__BB0_59:
	add.s32 	%r506, %r506, 1;
	setp.ne.s32 	%p41, %r506, %r175;
	@%p41 bra 	$L__BB0_48;
	bra.uni 	$L__BB0_75;
$L__BB0_60:
	mov.b32 	%r500, 0;
$L__BB0_61:
	mul.lo.s32 	%r82, %r500, %r173;
	mul.lo.s32 	%r83, %r500, %r174;
	mov.b32 	%r501, 0;
$L__BB0_62:
	setp.lt.u32 	%p42, %r34, 7;
	mul.lo.s32 	%r85, %r501, %r173;
	mov.f32 	%f487, 0f00000000;
	mov.b32 	%r504, 0;
	@%p42 bra 	$L__BB0_65;
	mov.f32 	%f487, 0f00000000;
	mov.b32 	%r502, 0;
$L__BB0_64:
	.pragma "nounroll";
	add.s32 	%r279, %r502, %r82;
	shl.b32 	%r280, %r279, 2;
	add.s32 	%r281, %r24, %r280;
	ld.shared.f32 	%f143, [%r281];
	add.s32 	%r282, %r502, %r85;
	shl.b32 	%r283, %r282, 2;
	mov.u32 	%r284, shared;
	add.s32 	%r285, %r284, %r283;
	ld.shared.f32 	%f144, [%r285];
	fma.rn.f32 	%f145, %f143, %f144, %f487;
	ld.shared.f32 	%f146, [%r281+4];
	ld.shared.f32 	%f147, [%r285+4];
	fma.rn.f32 	%f148, %f146, %f147, %f145;
	ld.shared.f32 	%f149, [%r281+8];
	ld.shared.f32 	%f150, [%r285+8];
	fma.rn.f32 	%f151, %f149, %f150, %f148;
	ld.shared.f32 	%f152, [%r281+12];
	ld.shared.f32 	%f153, [%r285+12];
	fma.rn.f32 	%f154, %f152, %f153, %f151;
	ld.shared.f32 	%f155, [%r281+16];
	ld.shared.f32 	%f156, [%r285+16];
	fma.rn.f32 	%f157, %f155, %f156, %f154;
	ld.shared.f32 	%f158, [%r281+20];
	ld.shared.f32 	%f159, [%r285+20];
	fma.rn.f32 	%f160, %f158, %f159, %f157;
	ld.shared.f32 	%f161, [%r281+24];
	ld.shared.f32 	%f162, [%r285+24];
	fma.rn.f32 	%f163, %f161, %f162, %f160;
	ld.shared.f32 	%f164, [%r281+28];
	ld.shared.f32 	%f165, [%r285+28];
	fma.rn.f32 	%f487, %f164, %f165, %f163;
	add.s32 	%r502, %r502, 8;
	setp.ne.s32 	%p43, %r502, %r49;
	mov.u32 	%r504, %r49;
	@%p43 bra 	$L__BB0_64;
$L__BB0_65:
	setp.eq.s32 	%p44, %r35, 0;
	@%p44 bra 	$L__BB0_73;
	setp.lt.u32 	%p45, %r36, 3;
	@%p45 bra 	$L__BB0_68;
	add.s32 	%r286, %r504, %r82;
	shl.b32 	%r287, %r286, 2;
	add.s32 	%r288, %r24, %r287;
	ld.shared.f32 	%f167, [%r288];
	add.s32 	%r289, %r504, %r85;
	shl.b32 	%r290, %r289, 2;
	mov.u32 	%r291, shared;
	add.s32 	%r292, %r291, %r290;
	ld.shared.f32 	%f168, [%r292];
	fma.rn.f32 	%f169, %f167, %f168, %f487;
	ld.shared.f32 	%f170, [%r288+4];
	ld.shared.f32 	%f171, [%r292+4];
	fma.rn.f32 	%f172, %f170, %f171, %f169;
	ld.shared.f32 	%f173, [%r288+8];
	ld.shared.f32 	%f174, [%r292+8];
	fma.rn.f32 	%f175, %f173, %f174, %f172;
	ld.shared.f32 	%f176, [%r288+12];
	ld.shared.f32 	%f177, [%r292+12];
	fma.rn.f32 	%f487, %f176, %f177, %f175;
	add.s32 	%r504, %r504, 4;
$L__BB0_68:
	setp.eq.s32 	%p46, %r37, 0;
	@%p46 bra 	$L__BB0_73;
	setp.eq.s32 	%p47, %r38, 0;
	@%p47 bra 	$L__BB0_71;
	add.s32 	%r293, %r504, %r82;
	shl.b32 	%r294, %r293, 2;
	add.s32 	%r295, %r24, %r294;
	ld.shared.f32 	%f179, [%r295];
	add.s32 	%r296, %r504, %r85;
	shl.b32 	%r297, %r296, 2;
	mov.u32 	%r298, shared;
	add.s32 	%r299, %r298, %r297;
	ld.shared.f32 	%f180, [%r299];
	fma.rn.f32 	%f181, %f179, %f180, %f487;
	ld.shared.f32 	%f182, [%r295+4];
	ld.shared.f32 	%f183, [%r299+4];
	fma.rn.f32 	%f487, %f182, %f183, %f181;
	add.s32 	%r504, %r504, 2;
$L__BB0_71:
	setp.eq.s32 	%p48, %r50, 0;
	@%p48 bra 	$L__BB0_73;
	add.s32 	%r300, %r504, %r82;
	shl.b32 	%r301, %r300, 2;
	add.s32 	%r302, %r24, %r301;
	ld.shared.f32 	%f184, [%r302];
	add.s32 	%r303, %r504, %r85;
	shl.b32 	%r304, %r303, 2;
	mov.u32 	%r305, shared;
	add.s32 	%r306, %r305, %r304;
	ld.shared.f32 	%f185, [%r306];
	fma.rn.f32 	%f487, %f184, %f185, %f487;
$L__BB0_73:
	mul.f32 	%f186, %f46, %f487;
	add.s32 	%r307, %r501, %r83;
	shl.b32 	%r308, %r307, 2;
	add.s32 	%r309, %r25, %r308;
	st.shared.f32 	[%r309], %f186;
	add.s32 	%r501, %r501, 1;
	setp.ne.s32 	%p49, %r501, %r174;
	@%p49 bra 	$L__BB0_62;
	add.s32 	%r500, %r500, 1;
	setp.eq.s32 	%p50, %r500, %r175;
	@%p50 bra 	$L__BB0_75;
	bra.uni 	$L__BB0_61;
$L__BB0_75:
	@%p13 bra 	$L__BB0_101;
	setp.lt.s32 	%p52, %r174, 1;
	@%p52 bra 	$L__BB0_90;
	mov.b32 	%r511, 0;
$L__BB0_78:
	setp.lt.u32 	%p61, %r39, 7;
	mul.lo.s32 	%r350, %r511, %r174;
	shl.b32 	%r351, %r350, 2;
	add.s32 	%r106, %r25, %r351;
	ld.shared.f32 	%f489, [%r106];
	shl.b32 	%r352, %r511, 2;
	add.s32 	%r107, %r28, %r352;
	st.shared.f32 	[%r107], %f489;
	mov.b32 	%r514, 0;
	@%p61 bra 	$L__BB0_81;
	mov.b32 	%r512, 0;
$L__BB0_80:
	.pragma "nounroll";
	shl.b32 	%r354, %r512, 2;
	add.s32 	%r355, %r106, %r354;
	ld.shared.f32 	%f202, [%r355];
	max.f32 	%f203, %f489, %f202;
	st.shared.f32 	[%r107], %f203;
	ld.shared.f32 	%f204, [%r355+4];
	max.f32 	%f205, %f203, %f204;
	st.shared.f32 	[%r107], %f205;
	ld.shared.f32 	%f206, [%r355+8];
	max.f32 	%f207, %f205, %f206;
	st.shared.f32 	[%r107], %f207;
	ld.shared.f32 	%f208, [%r355+12];
	max.f32 	%f209, %f207, %f208;
	st.shared.f32 	[%r107], %f209;
	ld.shared.f32 	%f210, [%r355+16];
	max.f32 	%f211, %f209, %f210;
	st.shared.f32 	[%r107], %f211;
	ld.shared.f32 	%f212, [%r355+20];
	max.f32 	%f213, %f211, %f212;
	st.shared.f32 	[%r107], %f213;
	ld.shared.f32 	%f214, [%r355+24];
	max.f32 	%f215, %f213, %f214;
	st.shared.f32 	[%r107], %f215;
	ld.shared.f32 	%f216, [%r355+28];
	max.f32 	%f489, %f215, %f216;
	st.shared.f32 	[%r107], %f489;
	add.s32 	%r512, %r512, 8;
	setp.eq.s32 	%p62, %r512, %r47;
	mov.u32 	%r514, %r47;
	@%p62 bra 	$L__BB0_81;
	bra.uni 	$L__BB0_80;
$L__BB0_81:
	setp.eq.s32 	%p63, %r40, 0;
	@%p63 bra 	$L__BB0_89;
	setp.lt.u32 	%p64, %r41, 3;
	@%p64 bra 	$L__BB0_84;
	shl.b32 	%r356, %r514, 2;
	add.s32 	%r357, %r106, %r356;
	ld.shared.f32 	%f217, [%r357];
	max.f32 	%f218, %f489, %f217;
	st.shared.f32 	[%r107], %f218;
	ld.shared.f32 	%f219, [%r357+4];
	max.f32 	%f220, %f218, %f219;
	st.shared.f32 	[%r107], %f220;
	ld.shared.f32 	%f221, [%r357+8];
	max.f32 	%f222, %f220, %f221;
	st.shared.f32 	[%r107], %f222;
	ld.shared.f32 	%f223, [%r357+12];
	max.f32 	%f489, %f222, %f223;
	st.shared.f32 	[%r107], %f489;
	add.s32 	%r514, %r514, 4;
$L__BB0_84:
	setp.eq.s32 	%p65, %r42, 0;
	@%p65 bra 	$L__BB0_89;
	setp.eq.s32 	%p66, %r43, 0;
	@%p66 bra 	$L__BB0_87;
	shl.b32 	%r358, %r514, 2;
	add.s32 	%r359, %r106, %r358;
	ld.shared.f32 	%f224, [%r359];
	max.f32 	%f225, %f489, %f224;
	st.shared.f32 	[%r107], %f225;
	ld.shared.f32 	%f226, [%r359+4];
	max.f32 	%f489, %f225, %f226;
	st.shared.f32 	[%r107], %f489;
	add.s32 	%r514, %r514, 2;
$L__BB0_87:
	setp.eq.s32 	%p67, %r48, 0;
	@%p67 bra 	$L__BB0_89;
	shl.b32 	%r360, %r514, 2;
	add.s32 	%r361, %r106, %r360;
	ld.shared.f32 	%f227, [%r361];
	max.f32 	%f228, %f489, %f227;
	st.shared.f32 	[%r107], %f228;
$L__BB0_89:
	add.s32 	%r511, %r511, 1;
	setp.eq.s32 	%p68, %r511, %r175;
	@%p68 bra 	$L__BB0_101;
	bra.uni 	$L__BB0_78;
$L__BB0_90:
	setp.lt.u32 	%p53, %r30, 7;
	mov.b32 	%r517, 0;
	@%p53 bra 	$L__BB0_93;
	mov.b32 	%r523, 0;
$L__BB0_92:
	.pragma "nounroll";
	mul.lo.s32 	%r312, %r523, %r174;
	shl.b32 	%r313, %r312, 2;
	add.s32 	%r314, %r25, %r313;
	ld.shared.f32 	%f187, [%r314];
	shl.b32 	%r315, %r523, 2;
	add.s32 	%r316, %r28, %r315;
	st.shared.f32 	[%r316], %f187;
	shl.b32 	%r317, %r174, 2;
	add.s32 	%r318, %r314, %r317;
	ld.shared.f32 	%f188, [%r318];
	st.shared.f32 	[%r316+4], %f188;
	add.s32 	%r319, %r318, %r317;
	ld.shared.f32 	%f189, [%r319];
	st.shared.f32 	[%r316+8], %f189;
	add.s32 	%r320, %r319, %r317;
	ld.shared.f32 	%f190, [%r320];
	st.shared.f32 	[%r316+12], %f190;
	add.s32 	%r321, %r320, %r317;
	ld.shared.f32 	%f191, [%r321];
	st.shared.f32 	[%r316+16], %f191;
	add.s32 	%r322, %r321, %r317;
	ld.shared.f32 	%f192, [%r322];
	st.shared.f32 	[%r316+20], %f192;
	add.s32 	%r323, %r322, %r317;
	ld.shared.f32 	%f193, [%r323];
	st.shared.f32 	[%r316+24], %f193;
	add.s32 	%r324, %r323, %r317;
	ld.shared.f32 	%f194, [%r324];
	st.shared.f32 	[%r316+28], %f194;
	add.s32 	%r523, %r523, 8;
	setp.eq.s32 	%p54, %r523, %r45;
	mov.u32 	%r517, %r45;
	@%p54 bra 	$L__BB0_93;
	bra.uni 	$L__BB0_92;
$L__BB0_93:
	setp.eq.s32 	%p55, %r31, 0;
	@%p55 bra 	$L__BB0_101;
	add.s32 	%r325, %r31, -1;
	setp.lt.u32 	%p56, %r325, 3;
	@%p56 bra 	$L__BB0_96;
	mul.lo.s32 	%r326, %r517, %r174;
	shl.b32 	%r327, %r326, 2;
	add.s32 	%r328, %r25, %r327;
	ld.shared.f32 	%f195, [%r328];
	shl.b32 	%r329, %r517, 2;
	add.s32 	%r330, %r28, %r329;
	st.shared.f32 	[%r330], %f195;
	shl.b32 	%r331, %r174, 2;
	add.s32 	%r332, %r328, %r331;
	ld.shared.f32 	%f196, [%r332];
	st.shared.f32 	[%r330+4], %f196;
	add.s32 	%r333, %r332, %r331;
	ld.shared.f32 	%f197, [%r333];
	st.shared.f32 	[%r330+8], %f197;
	add.s32 	%r334, %r333, %r331;
	ld.shared.f32 	%f198, [%r334];
	st.shared.f32 	[%r330+12], %f198;
	add.s32 	%r517, %r517, 4;
$L__BB0_96:
	setp.eq.s32 	%p57, %r32, 0;
	@%p57 bra 	$L__BB0_101;
	setp.eq.s32 	%p58, %r32, 1;
	@%p58 bra 	$L__BB0_99;
	mul.lo.s32 	%r335, %r517, %r174;
	shl.b32 	%r336, %r335, 2;
	add.s32 	%r337, %r25, %r336;
	ld.shared.f32 	%f199, [%r337];
	shl.b32 	%r338, %r517, 2;
	add.s32 	%r339, %r28, %r338;
	st.shared.f32 	[%r339], %f199;
	shl.b32 	%r340, %r174, 2;
	add.s32 	%r341, %r337, %r340;
	ld.shared.f32 	%f200, [%r341];
	st.shared.f32 	[%r339+4], %f200;
	add.s32 	%r517, %r517, 2;
$L__BB0_99:
	and.b32  	%r342, %r175, 1;
	setp.eq.b32 	%p59, %r342, 1;
	not.pred 	%p60, %p59;
	@%p60 bra 	$L__BB0_101;
	mul.lo.s32 	%r343, %r517, %r174;
	shl.b32 	%r344, %r343, 2;
	add.s32 	%r345, %r25, %r344;
	ld.shared.f32 	%f201, [%r345];
	shl.b32 	%r346, %r517, 2;
	add.s32 	%r347, %r28, %r346;
	st.shared.f32 	[%r347], %f201;
$L__BB0_101:
	@%p1 bra 	$L__BB0_112;
	mov.b32 	%r519, 0;
$L__BB0_103:
	setp.lt.u32 	%p69, %r39, 3;
	mul.lo.s32 	%r122, %r519, %r174;
	shl.b32 	%r364, %r519, 2;
	add.s32 	%r123, %r28, %r364;
	mov.b32 	%r522, 0;
	@%p69 bra 	$L__BB0_106;
	mov.b32 	%r520, 0;
$L__BB0_105:
	.pragma "nounroll";
	add.s32 	%r366, %r520, %r122;
	shl.b32 	%r367, %r366, 2;
	add.s32 	%r368, %r25, %r367;
	ld.shared.f32 	%f229, [%r368];
	ld.shared.f32 	%f230, [%r123];
	sub.f32 	%f231, %f229, %f230;
	fma.rn.f32 	%f232, %f231, 0f3BBB989D, 0f3F000000;
	cvt.sat.f32.f32 	%f233, %f232;
	mov.f32 	%f234, 0f4B400001;
	mov.f32 	%f235, 0f437C0000;
	fma.rm.f32 	%f236, %f233, %f235, %f234;
	add.f32 	%f237, %f236, 0fCB40007F;
	neg.f32 	%f238, %f237;
	fma.rn.f32 	%f239, %f231, 0f3FB8AA3B, %f238;
	fma.rn.f32 	%f240, %f231, 0f32A57060, %f239;
	mov.b32 	%r369, %f236;
	shl.b32 	%r370, %r369, 23;
	mov.b32 	%f241, %r370;
	ex2.approx.ftz.f32 	%f242, %f240;
	mul.f32 	%f243, %f242, %f241;
	st.shared.f32 	[%r368], %f243;
	ld.shared.f32 	%f244, [%r368+4];
	ld.shared.f32 	%f245, [%r123];
	sub.f32 	%f246, %f244, %f245;
	fma.rn.f32 	%f247, %f246, 0f3BBB989D, 0f3F000000;
	cvt.sat.f32.f32 	%f248, %f247;
	fma.rm.f32 	%f249, %f248, %f235, %f234;
	add.f32 	%f250, %f249, 0fCB40007F;
	neg.f32 	%f251, %f250;
	fma.rn.f32 	%f252, %f246, 0f3FB8AA3B, %f251;
	fma.rn.f32 	%f253, %f246, 0f32A57060, %f252;
	mov.b32 	%r371, %f249;
	shl.b32 	%r372, %r371, 23;
	mov.b32 	%f254, %r372;
	ex2.approx.ftz.f32 	%f255, %f253;
	mul.f32 	%f256, %f255, %f254;
	st.shared.f32 	[%r368+4], %f256;
	ld.shared.f32 	%f257, [%r368+8];
	ld.shared.f32 	%f258, [%r123];
	sub.f32 	%f259, %f257, %f258;
	fma.rn.f32 	%f260, %f259, 0f3BBB989D, 0f3F000000;
	cvt.sat.f32.f32 	%f261, %f260;
	fma.rm.f32 	%f262, %f261, %f235, %f234;
	add.f32 	%f263, %f262, 0fCB40007F;
	neg.f32 	%f264, %f263;
	fma.rn.f32 	%f265, %f259, 0f3FB8AA3B, %f264;
	fma.rn.f32 	%f266, %f259, 0f32A57060, %f265;
	mov.b32 	%r373, %f262;
	shl.b32 	%r374, %r373, 23;
	mov.b32 	%f267, %r374;
	ex2.approx.ftz.f32 	%f268, %f266;
	mul.f32 	%f269, %f268, %f267;
	st.shared.f32 	[%r368+8], %f269;
	ld.shared.f32 	%f270, [%r368+12];
	ld.shared.f32 	%f271, [%r123];
	sub.f32 	%f272, %f270, %f271;
	fma.rn.f32 	%f273, %f272, 0f3BBB989D, 0f3F000000;
	cvt.sat.f32.f32 	%f274, %f273;
	fma.rm.f32 	%f275, %f274, %f235, %f234;
	add.f32 	%f276, %f275, 0fCB40007F;
	neg.f32 	%f277, %f276;
	fma.rn.f32 	%f278, %f272, 0f3FB8AA3B, %f277;
	fma.rn.f32 	%f279, %f272, 0f32A57060, %f278;
	mov.b32 	%r375, %f275;
	shl.b32 	%r376, %r375, 23;
	mov.b32 	%f280, %r376;
	ex2.approx.ftz.f32 	%f281, %f279;
	mul.f32 	%f282, %f281, %f280;
	st.shared.f32 	[%r368+12], %f282;
	add.s32 	%r520, %r520, 4;
	setp.eq.s32 	%p70, %r520, %r51;
	mov.u32 	%r522, %r51;
	@%p70 bra 	$L__BB0_106;
	bra.uni 	$L__BB0_105;
$L__BB0_106:
	setp.eq.s32 	%p71, %r42, 0;
	@%p71 bra 	$L__BB0_111;
	setp.eq.s32 	%p72, %r43, 0;
	@%p72 bra 	$L__BB0_109;
	add.s32 	%r377, %r522, %r122;
	shl.b32 	%r378, %r377, 2;
	add.s32 	%r379, %r25, %r378;
	ld.shared.f32 	%f283, [%r379];
	ld.shared.f32 	%f284, [%r123];
	sub.f32 	%f285, %f283, %f284;
	fma.rn.f32 	%f286, %f285, 0f3BBB989D, 0f3F000000;
	cvt.sat.f32.f32 	%f287, %f286;
	mov.f32 	%f288, 0f4B400001;
	mov.f32 	%f289, 0f437C0000;
	fma.rm.f32 	%f290, %f287, %f289, %f288;
	add.f32 	%f291, %f290, 0fCB40007F;
	neg.f32 	%f292, %f291;
	fma.rn.f32 	%f293, %f285, 0f3FB8AA3B, %f292;
	fma.rn.f32 	%f294, %f285, 0f32A57060, %f293;
	mov.b32 	%r380, %f290;
	shl.b32 	%r381, %r380, 23;
	mov.b32 	%f295, %r381;
	ex2.approx.ftz.f32 	%f296, %f294;
	mul.f32 	%f297, %f296, %f295;
	st.shared.f32 	[%r379], %f297;
	ld.shared.f32 	%f298, [%r379+4];
	ld.shared.f32 	%f299, [%r123];
	sub.f32 	%f300, %f298, %f299;
	fma.rn.f32 	%f301, %f300, 0f3BBB989D, 0f3F000000;
	cvt.sat.f32.f32 	%f302, %f301;
	fma.rm.f32 	%f303, %f302, %f289, %f288;
	add.f32 	%f304, %f303, 0fCB40007F;
	neg.f32 	%f305, %f304;
	fma.rn.f32 	%f306, %f300, 0f3FB8AA3B, %f305;
	fma.rn.f32 	%f307, %f300, 0f32A57060, %f306;
	mov.b32 	%r382, %f303;
	shl.b32 	%r383, %r382, 23;
	mov.b32 	%f308, %r383;
	ex2.approx.ftz.f32 	%f309, %f307;
	mul.f32 	%f310, %f309, %f308;
	st.shared.f32 	[%r379+4], %f310;
	add.s32 	%r522, %r522, 2;
$L__BB0_109:
	setp.eq.s32 	%p73, %r48, 0;
	@%p73 bra 	$L__BB0_111;
	add.s32 	%r384, %r522, %r122;
	shl.b32 	%r385, %r384, 2;
	add.s32 	%r386, %r25, %r385;
	ld.shared.f32 	%f311, [%r386];
	ld.shared.f32 	%f312, [%r123];
	sub.f32 	%f313, %f311, %f312;
	fma.rn.f32 	%f314, %f313, 0f3BBB989D, 0f3F000000;
	cvt.sat.f32.f32 	%f315, %f314;
	mov.f32 	%f316, 0f4B400001;
	mov.f32 	%f317, 0f437C0000;
	fma.rm.f32 	%f318, %f315, %f317, %f316;
	add.f32 	%f319, %f318, 0fCB40007F;
	neg.f32 	%f320, %f319;
	fma.rn.f32 	%f321, %f313, 0f3FB8AA3B, %f320;
	fma.rn.f32 	%f322, %f313, 0f32A57060, %f321;
	mov.b32 	%r387, %f318;
	shl.b32 	%r388, %r387, 23;
	mov.b32 	%f323, %r388;
	ex2.approx.ftz.f32 	%f324, %f322;
	mul.f32 	%f325, %f324, %f323;
	st.shared.f32 	[%r386], %f325;
$L__BB0_111:
	add.s32 	%r519, %r519, 1;
	setp.eq.s32 	%p74, %r519, %r175;
	@%p74 bra 	$L__BB0_112;
	bra.uni 	$L__BB0_103;
$L__BB0_112:
	@%p13 bra 	$L__BB0_168;
	setp.lt.s32 	%p76, %r174, 1;
	@%p76 bra 	$L__BB0_127;
	mov.b32 	%r524, 0;
$L__BB0_115:
	setp.lt.u32 	%p86, %r39, 7;
	shl.b32 	%r408, %r524, 2;
	add.s32 	%r133, %r29, %r408;
	mov.b32 	%r527, 0;
	st.shared.u32 	[%r133], %r527;
	mul.lo.s32 	%r134, %r524, %r174;
	mov.f32 	%f493, 0f00000000;
	@%p86 bra 	$L__BB0_118;
	mov.b32 	%r525, 0;
	mov.f32 	%f493, 0f00000000;
$L__BB0_117:
	.pragma "nounroll";
	add.s32 	%r410, %r525, %r134;
	shl.b32 	%r411, %r410, 2;
	add.s32 	%r412, %r25, %r411;
	ld.shared.f32 	%f328, [%r412];
	add.f32 	%f329, %f328, %f493;
	st.shared.f32 	[%r133], %f329;
	ld.shared.f32 	%f330, [%r412+4];
	add.f32 	%f331, %f330, %f329;
	st.shared.f32 	[%r133], %f331;
	ld.shared.f32 	%f332, [%r412+8];
	add.f32 	%f333, %f332, %f331;
	st.shared.f32 	[%r133], %f333;
	ld.shared.f32 	%f334, [%r412+12];
	add.f32 	%f335, %f334, %f333;
	st.shared.f32 	[%r133], %f335;
	ld.shared.f32 	%f336, [%r412+16];
	add.f32 	%f337, %f336, %f335;
	st.shared.f32 	[%r133], %f337;
	ld.shared.f32 	%f338, [%r412+20];
	add.f32 	%f339, %f338, %f337;
	st.shared.f32 	[%r133], %f339;
	ld.shared.f32 	%f340, [%r412+24];
	add.f32 	%f341, %f340, %f339;
	st.shared.f32 	[%r133], %f341;
	ld.shared.f32 	%f342, [%r412+28];
	add.f32 	%f493, %f342, %f341;
	st.shared.f32 	[%r133], %f493;
	add.s32 	%r525, %r525, 8;
	setp.eq.s32 	%p87, %r525, %r47;
	mov.u32 	%r527, %r47;
	@%p87 bra 	$L__BB0_118;
	bra.uni 	$L__BB0_117;
$L__BB0_118:
	setp.eq.s32 	%p88, %r40, 0;
	@%p88 bra 	$L__BB0_126;
	setp.lt.u32 	%p89, %r41, 3;
	@%p89 bra 	$L__BB0_121;
	add.s32 	%r413, %r527, %r134;
	shl.b32 	%r414, %r413, 2;
	add.s32 	%r415, %r25, %r414;
	ld.shared.f32 	%f343, [%r415];
	add.f32 	%f344, %f343, %f493;
	st.shared.f32 	[%r133], %f344;
	ld.shared.f32 	%f345, [%r415+4];
	add.f32 	%f346, %f345, %f344;
	st.shared.f32 	[%r133], %f346;
	ld.shared.f32 	%f347, [%r415+8];
	add.f32 	%f348, %f347, %f346;
	st.shared.f32 	[%r133], %f348;
	ld.shared.f32 	%f349, [%r415+12];
	add.f32 	%f493, %f349, %f348;
	st.shared.f32 	[%r133], %f493;
	add.s32 	%r527, %r527, 4;
$L__BB0_121:
	setp.eq.s32 	%p90, %r42, 0;
	@%p90 bra 	$L__BB0_126;
	setp.eq.s32 	%p91, %r43, 0;
	@%p91 bra 	$L__BB0_124;
	add.s32 	%r416, %r527, %r134;
	shl.b32 	%r417, %r416, 2;
	add.s32 	%r418, %r25, %r417;
	ld.shared.f32 	%f350, [%r418];
	add.f32 	%f351, %f350, %f493;
	st.shared.f32 	[%r133], %f351;
	ld.shared.f32 	%f352, [%r418+4];
	add.f32 	%f493, %f352, %f351;
	st.shared.f32 	[%r133], %f493;
	add.s32 	%r527, %r527, 2;
$L__BB0_124:
	setp.eq.s32 	%p92, %r48, 0;
	@%p92 bra 	$L__BB0_126;
	add.s32 	%r419, %r527, %r134;
	shl.b32 	%r420, %r419, 2;
	add.s32 	%r421, %r25, %r420;
	ld.shared.f32 	%f353, [%r421];
	add.f32 	%f354, %f353, %f493;
	st.shared.f32 	[%r133], %f354;
$L__BB0_126:
	add.s32 	%r524, %r524, 1;
	setp.eq.s32 	%p93, %r524, %r175;
	@%p93 bra 	$L__BB0_140;
	bra.uni 	$L__BB0_115;
$L__BB0_127:
	setp.lt.u32 	%p77, %r30, 15;
	mov.b32 	%r530, 0;
	@%p77 bra 	$L__BB0_130;
	mov.b32 	%r532, 0;
$L__BB0_129:
	.pragma "nounroll";
	shl.b32 	%r391, %r532, 2;
	add.s32 	%r392, %r29, %r391;
	mov.b32 	%r393, 0;
	st.shared.u32 	[%r392], %r393;
	st.shared.u32 	[%r392+4], %r393;
	st.shared.u32 	[%r392+8], %r393;
	st.shared.u32 	[%r392+12], %r393;
	st.shared.u32 	[%r392+16], %r393;
	st.shared.u32 	[%r392+20], %r393;
	st.shared.u32 	[%r392+24], %r393;
	st.shared.u32 	[%r392+28], %r393;
	st.shared.u32 	[%r392+32], %r393;
	st.shared.u32 	[%r392+36], %r393;
	st.shared.u32 	[%r392+40], %r393;
	st.shared.u32 	[%r392+44], %r393;
	st.shared.u32 	[%r392+48], %r393;
	st.shared.u32 	[%r392+52], %r393;
	st.shared.u32 	[%r392+56], %r393;
	st.shared.u32 	[%r392+60], %r393;
	add.s32 	%r532, %r532, 16;
	and.b32  	%r530, %r175, 2147483632;
	setp.eq.s32 	%p78, %r532, %r530;
	@%p78 bra 	$L__BB0_130;
	bra.uni 	$L__BB0_129;
$L__BB0_130:
	setp.eq.s32 	%p79, %r33, 0;
	@%p79 bra 	$L__BB0_140;
	add.s32 	%r394, %r33, -1;
	setp.lt.u32 	%p80, %r394, 7;
	@%p80 bra 	$L__BB0_133;
	shl.b32 	%r395, %r530, 2;
	add.s32 	%r396, %r29, %r395;
	mov.b32 	%r397, 0;
	st.shared.u32 	[%r396], %r397;
	st.shared.u32 	[%r396+4], %r397;
	st.shared.u32 	[%r396+8], %r397;
	st.shared.u32 	[%r396+12], %r397;
	st.shared.u32 	[%r396+16], %r397;
	st.shared.u32 	[%r396+20], %r397;
	st.shared.u32 	[%r396+24], %r397;
	st.shared.u32 	[%r396+28], %r397;
	add.s32 	%r530, %r530, 8;
$L__BB0_133:
	setp.eq.s32 	%p81, %r31, 0;
	@%p81 bra 	$L__BB0_140;
	add.s32 	%r398, %r31, -1;
	setp.lt.u32 	%p82, %r398, 3;
	@%p82 bra 	$L__BB0_136;
	shl.b32 	%r399, %r530, 2;
	add.s32 	%r400, %r29, %r399;
	mov.b32 	%r401, 0;
	st.shared.u32 	[%r400], %r401;
	st.shared.u32 	[%r400+4], %r401;
	st.shared.u32 	[%r400+8], %r401;
	st.shared.u32 	[%r400+12], %r401;
	add.s32 	%r530, %r530, 4;
$L__BB0_136:
	setp.eq.s32 	%p83, %r32, 0;
	@%p83 bra 	$L__BB0_140;
	setp.eq.s32 	%p84, %r32, 1;
	shl.b32 	%r402, %r530, 2;
	add.s32 	%r148, %r29, %r402;
	mov.b32 	%r403, 0;
	st.shared.u32 	[%r148], %r403;
	@%p84 bra 	$L__BB0_140;
	setp.eq.s32 	%p85, %r32, 2;
	mov.b32 	%r404, 0;
	st.shared.u32 	[%r148+4], %r404;
	@%p85 bra 	$L__BB0_140;
	mov.b32 	%r405, 0;
	st.shared.u32 	[%r148+8], %r405;
$L__BB0_140:
	mov.b32 	%r533, 0;
$L__BB0_141:
	setp.lt.s32 	%p94, %r173, 1;
	shl.b32 	%r423, %r533, 2;
	add.s32 	%r424, %r27, %r423;
	ld.shared.f32 	%f355, [%r424];
	add.s32 	%r425, %r28, %r423;
	ld.shared.f32 	%f356, [%r425];
	max.f32 	%f29, %f355, %f356;
	sub.f32 	%f357, %f355, %f29;
	fma.rn.f32 	%f358, %f357, 0f3BBB989D, 0f3F000000;
	cvt.sat.f32.f32 	%f359, %f358;
	mov.f32 	%f360, 0f4B400001;
	mov.f32 	%f361, 0f437C0000;
	fma.rm.f32 	%f362, %f359, %f361, %f360;
	add.f32 	%f363, %f362, 0fCB40007F;
	neg.f32 	%f364, %f363;
	fma.rn.f32 	%f365, %f357, 0f3FB8AA3B, %f364;
	fma.rn.f32 	%f366, %f357, 0f32A57060, %f365;
	mov.b32 	%r426, %f362;
	shl.b32 	%r427, %r426, 23;
	mov.b32 	%f367, %r427;
	ex2.approx.ftz.f32 	%f368, %f366;
	mul.f32 	%f369, %f368, %f367;
	add.s32 	%r428, %r26, %r423;
	ld.shared.f32 	%f370, [%r428];
	mul.f32 	%f30, %f370, %f369;
	sub.f32 	%f371, %f356, %f29;
	fma.rn.f32 	%f372, %f371, 0f3BBB989D, 0f3F000000;
	cvt.sat.f32.f32 	%f373, %f372;
	fma.rm.f32 	%f374, %f373, %f361, %f360;
	add.f32 	%f375, %f374, 0fCB40007F;
	neg.f32 	%f376, %f375;
	fma.rn.f32 	%f377, %f371, 0f3FB8AA3B, %f376;
	fma.rn.f32 	%f378, %f371, 0f32A57060, %f377;
	mov.b32 	%r429, %f374;
	shl.b32 	%r430, %r429, 23;
	mov.b32 	%f379, %r430;
	ex2.approx.ftz.f32 	%f380, %f378;
	mul.f32 	%f31, %f380, %f379;
	add.s32 	%r431, %r29, %r423;
	ld.shared.f32 	%f381, [%r431];
	fma.rn.f32 	%f32, %f381, %f31, %f30;
	@%p94 bra 	$L__BB0_167;
	mul.lo.s32 	%r153, %r533, %r174;
	mad.lo.s32 	%r154, %r533, %r173, %r54;
	@%p76 bra 	$L__BB0_156;
	mov.b32 	%r534, 0;
$L__BB0_144:
	setp.lt.u32 	%p103, %r39, 7;
	mov.f32 	%f503, 0f00000000;
	mov.b32 	%r537, 0;
	@%p103 bra 	$L__BB0_147;
	mov.f32 	%f503, 0f00000000;
	mov.b32 	%r535, 0;
$L__BB0_146:
	.pragma "nounroll";
	add.s32 	%r441, %r535, %r153;
	shl.b32 	%r442, %r441, 2;
	add.s32 	%r443, %r25, %r442;
	ld.shared.f32 	%f433, [%r443];
	mad.lo.s32 	%r444, %r535, %r173, %r534;
	shl.b32 	%r445, %r444, 2;
	add.s32 	%r446, %r5, %r445;
	ld.shared.f32 	%f434, [%r446];
	fma.rn.f32 	%f435, %f433, %f434, %f503;
	ld.shared.f32 	%f436, [%r443+4];
	shl.b32 	%r447, %r173, 2;
	add.s32 	%r448, %r446, %r447;
	ld.shared.f32 	%f437, [%r448];
	fma.rn.f32 	%f438, %f436, %f437, %f435;
	ld.shared.f32 	%f439, [%r443+8];
	add.s32 	%r449, %r448, %r447;
	ld.shared.f32 	%f440, [%r449];
	fma.rn.f32 	%f441, %f439, %f440, %f438;
	ld.shared.f32 	%f442, [%r443+12];
	add.s32 	%r450, %r449, %r447;
	ld.shared.f32 	%f443, [%r450];
	fma.rn.f32 	%f444, %f442, %f443, %f441;
	ld.shared.f32 	%f445, [%r443+16];
	add.s32 	%r451, %r450, %r447;
	ld.shared.f32 	%f446, [%r451];
	fma.rn.f32 	%f447, %f445, %f446, %f444;
	ld.shared.f32 	%f448, [%r443+20];
	add.s32 	%r452, %r451, %r447;
	ld.shared.f32 	%f449, [%r452];
	fma.rn.f32 	%f450, %f448, %f449, %f447;
	ld.shared.f32 	%f451, [%r443+24];
	add.s32 	%r453, %r452, %r447;
	ld.shared.f32 	%f452, [%r453];
	fma.rn.f32 	%f453, %f451, %f452, %f450;
	ld.shared.f32 	%f454, [%r443+28];
	add.s32 	%r454, %r453, %r447;
	ld.shared.f32 	%f455, [%r454];
	fma.rn.f32 	%f503, %f454, %f455, %f453;
	add.s32 	%r535, %r535, 8;
	setp.ne.s32 	%p104, %r535, %r47;
	mov.u32 	%r537, %r47;
	@%p104 bra 	$L__BB0_146;
$L__BB0_147:
	setp.eq.s32 	%p105, %r40, 0;
	@%p105 bra 	$L__BB0_155;
	setp.lt.u32 	%p106, %r41, 3;
	@%p106 bra 	$L__BB0_150;
	add.s32 	%r455, %r537, %r153;
	shl.b32 	%r456, %r455, 2;
	add.s32 	%r457, %r25, %r456;
	ld.shared.f32 	%f457, [%r457];
	mad.lo.s32 	%r458, %r537, %r173, %r534;
	shl.b32 	%r459, %r458, 2;
	add.s32 	%r460, %r5, %r459;
	ld.shared.f32 	%f458, [%r460];
	fma.rn.f32 	%f459, %f457, %f458, %f503;
	ld.shared.f32 	%f460, [%r457+4];
	shl.b32 	%r461, %r173, 2;
	add.s32 	%r462, %r460, %r461;
	ld.shared.f32 	%f461, [%r462];
	fma.rn.f32 	%f462, %f460, %f461, %f459;
	ld.shared.f32 	%f463, [%r457+8];
	add.s32 	%r463, %r462, %r461;
	ld.shared.f32 	%f464, [%r463];
	fma.rn.f32 	%f465, %f463, %f464, %f462;
	ld.shared.f32 	%f466, [%r457+12];
	add.s32 	%r464, %r463, %r461;
	ld.shared.f32 	%f467, [%r464];
	fma.rn.f32 	%f503, %f466, %f467, %f465;
	add.s32 	%r537, %r537, 4;
$L__BB0_150:
	setp.eq.s32 	%p107, %r42, 0;
	@%p107 bra 	$L__BB0_155;
	setp.eq.s32 	%p108, %r43, 0;
	@%p108 bra 	$L__BB0_153;
	add.s32 	%r465, %r537, %r153;
	shl.b32 	%r466, %r465, 2;
	add.s32 	%r467, %r25, %r466;
	ld.shared.f32 	%f469, [%r467];
	mad.lo.s32 	%r468, %r537, %r173, %r534;
	shl.b32 	%r469, %r468, 2;
	add.s32 	%r470, %r5, %r469;
	ld.shared.f32 	%f470, [%r470];
	fma.rn.f32 	%f471, %f469, %f470, %f503;
	ld.shared.f32 	%f472, [%r467+4];
	shl.b32 	%r471, %r173, 2;
	add.s32 	%r472, %r470, %r471;
	ld.shared.f32 	%f473, [%r472];
	fma.rn.f32 	%f503, %f472, %f473, %f471;
	add.s32 	%r537, %r537, 2;
$L__BB0_153:
	setp.eq.s32 	%p109, %r48, 0;
	@%p109 bra 	$L__BB0_155;
	add.s32 	%r473, %r537, %r153;
	shl.b32 	%r474, %r473, 2;
	add.s32 	%r475, %r25, %r474;
	ld.shared.f32 	%f474, [%r475];
	mad.lo.s32 	%r476, %r537, %r173, %r534;
	shl.b32 	%r477, %r476, 2;
	add.s32 	%r478, %r5, %r477;
	ld.shared.f32 	%f475, [%r478];
	fma.rn.f32 	%f503, %f474, %f475, %f503;
$L__BB0_155:
	add.s32 	%r479, %r154, %r534;
	mul.wide.s32 	%rd56, %r479, 4;
	add.s64 	%rd57, %rd4, %rd56;
	ld.global.f32 	%f476, [%rd57];
	mul.f32 	%f477, %f503, %f31;
	fma.rn.f32 	%f478, %f476, %f30, %f477;
	div.rn.f32 	%f479, %f478, %f32;
	st.global.f32 	[%rd57], %f479;
	add.s32 	%r534, %r534, 1;
	setp.eq.s32 	%p110, %r534, %r173;
	@%p110 bra 	$L__BB0_167;
	bra.uni 	$L__BB0_144;
$L__BB0_156:
	setp.lt.u32 	%p96, %r34, 7;
	mov.b32 	%r541, 0;
	@%p96 bra 	$L__BB0_159;
	mul.f32 	%f45, %f31, 0f00000000;
	mov.b32 	%r539, 0;
$L__BB0_158:
	.pragma "nounroll";
	add.s32 	%r434, %r154, %r539;
	mul.wide.s32 	%rd48, %r434, 4;
	add.s64 	%rd49, %rd4, %rd48;
	ld.global.f32 	%f382, [%rd49];
	fma.rn.f32 	%f383, %f382, %f30, %f45;
	div.rn.f32 	%f384, %f383, %f32;
	st.global.f32 	[%rd49], %f384;
	ld.global.f32 	%f385, [%rd49+4];
	fma.rn.f32 	%f386, %f385, %f30, %f45;
	div.rn.f32 	%f387, %f386, %f32;
	st.global.f32 	[%rd49+4], %f387;
	ld.global.f32 	%f388, [%rd49+8];
	fma.rn.f32 	%f389, %f388, %f30, %f45;
	div.rn.f32 	%f390, %f389, %f32;
	st.global.f32 	[%rd49+8], %f390;
	ld.global.f32 	%f391, [%rd49+12];
	fma.rn.f32 	%f392, %f391, %f30, %f45;
	div.rn.f32 	%f393, %f392, %f32;
	st.global.f32 	[%rd49+12], %f393;
	ld.global.f32 	%f394, [%rd49+16];
	fma.rn.f32 	%f395, %f394, %f30, %f45;
	div.rn.f32 	%f396, %f395, %f32;
	st.global.f32 	[%rd49+16], %f396;
	ld.global.f32 	%f397, [%rd49+20];
	fma.rn.f32 	%f398, %f397, %f30, %f45;
	div.rn.f32 	%f399, %f398, %f32;
	st.global.f32 	[%rd49+20], %f399;
	ld.global.f32 	%f400, [%rd49+24];
	fma.rn.f32 	%f401, %f400, %f30, %f45;
	div.rn.f32 	%f402, %f401, %f32;
	st.global.f32 	[%rd49+24], %f402;
	ld.global.f32 	%f403, [%rd49+28];
	fma.rn.f32 	%f404, %f403, %f30, %f45;
	div.rn.f32 	%f405, %f404, %f32;
	st.global.f32 	[%rd49+28], %f405;
	add.s32 	%r539, %r539, 8;
	setp.ne.s32 	%p97, %r539, %r49;
	mov.u32 	%r541, %r49;
	@%p97 bra 	$L__BB0_158;
$L__BB0_159:
	setp.eq.s32 	%p98, %r35, 0;
	@%p98 bra 	$L__BB0_167;
	setp.lt.u32 	%p99, %r36, 3;
	@%p99 bra 	$L__BB0_162;
	add.s32 	%r435, %r154, %r541;
	mul.wide.s32 	%rd50, %r435, 4;
	add.s64 	%rd51, %rd4, %rd50;
	ld.global.f32 	%f406, [%rd51];
	mul.f32 	%f407, %f31, 0f00000000;
	fma.rn.f32 	%f408, %f406, %f30, %f407;
	div.rn.f32 	%f409, %f408, %f32;
	st.global.f32 	[%rd51], %f409;
	ld.global.f32 	%f410, [%rd51+4];
	fma.rn.f32 	%f411, %f410, %f30, %f407;
	div.rn.f32 	%f412, %f411, %f32;
	st.global.f32 	[%rd51+4], %f412;
	ld.global.f32 	%f413, [%rd51+8];
	fma.rn.f32 	%f414, %f413, %f30, %f407;
	div.rn.f32 	%f415, %f414, %f32;
	st.global.f32 	[%rd51+8], %f415;
	ld.global.f32 	%f416, [%rd51+12];
	fma.rn.f32 	%f417, %f416, %f30, %f407;
	div.rn.f32 	%f418, %f417, %f32;
	st.global.f32 	[%rd51+12], %f418;
	add.s32 	%r541, %r541, 4;
$L__BB0_162:
	setp.eq.s32 	%p100, %r37, 0;
	@%p100 bra 	$L__BB0_167;
	setp.eq.s32 	%p101, %r38, 0;
	@%p101 bra 	$L__BB0_165;
	add.s32 	%r436, %r154, %r541;
	mul.wide.s32 	%rd52, %r436, 4;
	add.s64 	%rd53, %rd4, %rd52;
	ld.global.f32 	%f419, [%rd53];
	mul.f32 	%f420, %f31, 0f00000000;
	fma.rn.f32 	%f421, %f419, %f30, %f420;
	div.rn.f32 	%f422, %f421, %f32;
	st.global.f32 	[%rd53], %f422;
	ld.global.f32 	%f423, [%rd53+4];
	fma.rn.f32 	%f424, %f423, %f30, %f420;
	div.rn.f32 	%f425, %f424, %f32;
	st.global.f32 	[%rd53+4], %f425;
	add.s32 	%r541, %r541, 2;
$L__BB0_165:
	setp.eq.s32 	%p102, %r50, 0;
	@%p102 bra 	$L__BB0_167;
	add.s32 	%r437, %r154, %r541;
	mul.wide.s32 	%rd54, %r437, 4;
	add.s64 	%rd55, %rd4, %rd54;
	ld.global.f32 	%f426, [%rd55];
	mul.f32 	%f427, %f31, 0f00000000;
	fma.rn.f32 	%f428, %f426, %f30, %f427;
	div.rn.f32 	%f429, %f428, %f32;
	st.global.f32 	[%rd55], %f429;
$L__BB0_167:
	add.s32 	%r480, %r533, %r55;
	mul.wide.s32 	%rd58, %r480, 4;
	add.s64 	%rd59, %rd6, %rd58;
	st.global.f32 	[%rd59], %f29;
	add.s64 	%rd60, %rd5, %rd58;
	st.global.f32 	[%rd60], %f32;
	add.s32 	%r533, %r533, 1;
	setp.ne.s32 	%p111, %r533, %r175;
	@%p111 bra 	$L__BB0_141;
$L__BB0_168:
	ld.param.u32 	%r482, [_Z19dev_flash_attentionPfS_S_S_S_S_iiiiiiif_param_12];
	add.s32 	%r488, %r488, 1;
	setp.ne.s32 	%p112, %r488, %r482;
	@%p112 bra 	$L__BB0_17;
$L__BB0_169:
	bar.sync 	0;
$L__BB0_170:
	ret;

}


// ===== COMPILED SASS (sm_100) =====

	.target	sm_100

	.elftype	@"ET_EXEC"


//--------------------- .note.nv.tkinfo           --------------------------
	.section	.note.nv.tkinfo,"",@"SHT_NOTE"
	.sectionflags	@"SHF_NOTE_NV_TKINFO"
	.tkinfo
        /*0018*/ 	.word	0x00000002
        /*0030*/ 	.string	""
        /*0030*/ 	.string	"ptxas"
        /*0030*/ 	.string	"Cuda compilation tools, release 13.0, V13.0.88"
        /*0030*/ 	.string	"Build cuda_13.0.r13.0/compiler.36424714_0"
        /*0030*/ 	.string	"-arch sm_100 -m 64 "



//--------------------- .note.nv.cuinfo           --------------------------
	.section	.note.nv.cuinfo,"",@"SHT_NOTE"
	.sectionflags	@"SHF_NOTE_NV_CUINFO"
        /*0018*/ 	.short	0x0002
        /*001a*/ 	.short	0x0064
        /*001c*/ 	.short	0x0082
	.zero		2


//--------------------- .nv.info                  --------------------------
	.section	.nv.info,"",@"SHT_CUDA_INFO"
	.align	4


	//----- nvinfo : EIATTR_REGCOUNT
	.align		4
        /*0000*/ 	.byte	0x04, 0x2f
        /*0002*/ 	.short	(.L_1 - .L_0)
	.align		4
.L_0:
        /*0004*/ 	.word	index@(_Z19dev_flash_attentionPfS_S_S_S_S_iiiiiiif)
        /*0008*/ 	.word	0x00000020


	//----- nvinfo : EIATTR_FRAME_SIZE
	.align		4
.L_1:
        /*000c*/ 	.byte	0x04, 0x11
        /*000e*/ 	.short	(.L_3 - .L_2)
	.align		4
.L_2:
        /*0010*/ 	.word	index@($__internal_0_$__cuda_sm3x_div_rn_noftz_f32_slowpath)
        /*0014*/ 	.word	0x00000000


	//----- nvinfo : EIATTR_FRAME_SIZE
	.align		4
.L_3:
        /*0018*/ 	.byte	0x04, 0x11
        /*001a*/ 	.short	(.L_5 - .L_4)
	.align		4
.L_4:
        /*001c*/ 	.word	index@(_Z19dev_flash_attentionPfS_S_S_S_S_iiiiiiif)
        /*0020*/ 	.word	0x00000000


	//----- nvinfo : EIATTR_MIN_STACK_SIZE
	.align		4
.L_5:
        /*0024*/ 	.byte	0x04, 0x12
        /*0026*/ 	.short	(.L_7 - .L_6)
	.align		4
.L_6:
        /*0028*/ 	.word	index@(_Z19dev_flash_attentionPfS_S_S_S_S_iiiiiiif)
        /*002c*/ 	.word	0x00000000
.L_7:


//--------------------- .nv.compat                --------------------------
	.section	.nv.compat,"",@"SHT_CUDA_COMPAT_INFO"
	.align	4
        /*0000*/ 	.byte	0x02, 0x09, 0x00, 0x00, 0x02, 0x02, 0x01, 0x00, 0x02, 0x05, 0x05, 0x00, 0x03, 0x07, 0x01, 0x01
        /*0010*/ 	.byte	0x02, 0x03, 0x00, 0x00, 0x02, 0x06, 0x01, 0x00, 0x04, 0x0b, 0x08, 0x00, 0x01, 0x00, 0x00, 0x00
        /*0020*/ 	.byte	0x00, 0x00, 0x00, 0x00


//--------------------- .nv.info._Z19dev_flash_attentionPfS_S_S_S_S_iiiiiiif --------------------------
	.section	.nv.info._Z19dev_flash_attentionPfS_S_S_S_S_iiiiiiif,"",@"SHT_CUDA_INFO"
	.sectionflags	@""
	.align	4


	//----- nvinfo : EIATTR_CUDA_API_VERSION
	.align		4
        /*0000*/ 	.byte	0x04, 0x37
        /*0002*/ 	.short	(.L_9 - .L_8)
.L_8:
        /*0004*/ 	.word	0x00000082


	//----- nvinfo : EIATTR_KPARAM_INFO
	.align		4
.L_9:
        /*0008*/ 	.byte	0x04, 0x17
        /*000a*/ 	.short	(.L_11 - .L_10)
.L_10:
        /*000c*/ 	.word	0x00000000
        /*0010*/ 	.short	0x000d
        /*0012*/ 	.short	0x004c
        /*0014*/ 	.byte	0x00, 0xf0, 0x11, 0x00


	//----- nvinfo : EIATTR_KPARAM_INFO
	.align		4
.L_11:
        /*0018*/ 	.byte	0x04, 0x17
        /*001a*/ 	.short	(.L_13 - .L_12)
.L_12:
        /*001c*/ 	.word	0x00000000
        /*0020*/ 	.short	0x000c
        /*0022*/ 	.short	0x0048
        /*0024*/ 	.byte	0x00, 0xf0, 0x11, 0x00


	//----- nvinfo : EIATTR_KPARAM_INFO
	.align		4
.L_13:
        /*0028*/ 	.byte	0x04, 0x17
        /*002a*/ 	.short	(.L_15 - .L_14)
.L_14:
        /*002c*/ 	.word	0x00000000
        /*0030*/ 	.short	0x000b
        /*0032*/ 	.short	0x0044
        /*0034*/ 	.byte	0x00, 0xf0, 0x11, 0x00


	//----- nvinfo : EIATTR_KPARAM_INFO
	.align		4
.L_15:
        /*0038*/ 	.byte	0x04, 0x17
        /*003a*/ 	.short	(.L_17 - .L_16)
.L_16:
        /*003c*/ 	.word	0x00000000
        /*0040*/ 	.short	0x000a
        /*0042*/ 	.short	0x0040
        /*0044*/ 	.byte	0x00, 0xf0, 0x11, 0x00


	//----- nvinfo : EIATTR_KPARAM_INFO
	.align		4
.L_17:
        /*0048*/ 	.byte	0x04, 0x17
        /*004a*/ 	.short	(.L_19 - .L_18)
.L_18:
        /*004c*/ 	.word	0x00000000
        /*0050*/ 	.short	0x0009
        /*0052*/ 	.short	0x003c
        /*0054*/ 	.byte	0x00, 0xf0, 0x11, 0x00


	//----- nvinfo : EIATTR_KPARAM_INFO
	.align		4
.L_19:
        /*0058*/ 	.byte	0x04, 0x17
        /*005a*/ 	.short	(.L_21 - .L_20)
.L_20:
        /*005c*/ 	.word	0x00000000
        /*0060*/ 	.short	0x0008
        /*0062*/ 	.short	0x0038
        /*0064*/ 	.byte	0x00, 0xf0, 0x11, 0x00


	//----- nvinfo : EIATTR_KPARAM_INFO
	.align		4
.L_21:
        /*0068*/ 	.byte	0x04, 0x17
        /*006a*/ 	.short	(.L_23 - .L_22)
.L_22:
        /*006c*/ 	.word	0x00000000
        /*0070*/ 	.short	0x0007
        /*0072*/ 	.short	0x0034
        /*0074*/ 	.byte	0x00, 0xf0, 0x11, 0x00


	//----- nvinfo : EIATTR_KPARAM_INFO
	.align		4
.L_23:
        /*0078*/ 	.byte	0x04, 0x17
        /*007a*/ 	.short	(.L_25 - .L_24)
.L_24:
        /*007c*/ 	.word	0x00000000
        /*0080*/ 	.short	0x0006
        /*0082*/ 	.short	0x0030
        /*0084*/ 	.byte	0x00, 0xf0, 0x11, 0x00


	//----- nvinfo : EIATTR_KPARAM_INFO
	.align		4
.L_25:
        /*0088*/ 	.byte	0x04, 0x17
        /*008a*/ 	.short	(.L_27 - .L_26)
.L_26:
        /*008c*/ 	.word	0x00000000
        /*0090*/ 	.short	0x0005
        /*0092*/ 	.short	0x0028
        /*0094*/ 	.byte	0x00, 0xf5, 0x21, 0x00


	//----- nvinfo : EIATTR_KPARAM_INFO
	.align		4
.L_27:
        /*0098*/ 	.byte	0x04, 0x17
        /*009a*/ 	.short	(.L_29 - .L_28)
.L_28:
        /*009c*/ 	.word	0x00000000
        /*00a0*/ 	.short	0x0004
        /*00a2*/ 	.short	0x0020
        /*00a4*/ 	.byte	0x00, 0xf5, 0x21, 0x00


	//----- nvinfo : EIATTR_KPARAM_INFO
	.align		4
.L_29:
        /*00a8*/ 	.byte	0x04, 0x17
        /*00aa*/ 	.short	(.L_31 - .L_30)
.L_30:
        /*00ac*/ 	.word	0x00000000
        /*00b0*/ 	.short	0x0003
        /*00b2*/ 	.short	0x0018
        /*00b4*/ 	.byte	0x00, 0xf5, 0x21, 0x00


	//----- nvinfo : EIATTR_KPARAM_INFO
	.align		4
.L_31:
        /*00b8*/ 	.byte	0x04, 0x17
        /*00ba*/ 	.short	(.L_33 - .L_32)
.L_32:
        /*00bc*/ 	.word	0x00000000
        /*00c0*/ 	.short	0x0002
        /*00c2*/ 	.short	0x0010
        /*00c4*/ 	.byte	0x00, 0xf5, 0x21, 0x00


	//----- nvinfo : EIATTR_KPARAM_INFO
	.align		4
.L_33:
        /*00c8*/ 	.byte	0x04, 0x17
        /*00ca*/ 	.short	(.L_35 - .L_34)
.L_34:
        /*00cc*/ 	.word	0x00000000
        /*00d0*/ 	.short	0x0001
        /*00d2*/ 	.short	0x0008
        /*00d4*/ 	.byte	0x00, 0xf5, 0x21, 0x00


	//----- nvinfo : EIATTR_KPARAM_INFO
	.align		4
.L_35:
        /*00d8*/ 	.byte	0x04, 0x17
        /*00da*/ 	.short	(.L_37 - .L_36)
.L_36:
        /*00dc*/ 	.word	0x00000000
        /*00e0*/ 	.short	0x0000
        /*00e2*/ 	.short	0x0000
        /*00e4*/ 	.byte	0x00, 0xf5, 0x21, 0x00


	//----- nvinfo : EIATTR_SPARSE_MMA_MASK
	.align		4
.L_37:
        /*00e8*/ 	.byte	0x03, 0x50
        /*00ea*/ 	.short	0x0000


	//----- nvinfo : EIATTR_MAXREG_COUNT
	.align		4
        /*00ec*/ 	.byte	0x03, 0x1b
        /*00ee*/ 	.short	0x00ff


	//----- nvinfo : EIATTR_NUM_BARRIERS
	.align		4
        /*00f0*/ 	.byte	0x02, 0x4c
        /*00f2*/ 	.byte	0x01
	.zero		1


	//----- nvinfo : EIATTR_MERCURY_ISA_VERSION
	.align		4
        /*00f4*/ 	.byte	0x03, 0x5f
        /*00f6*/ 	.short	0x0101


	//----- nvinfo : EIATTR_VRC_CTA_INIT_COUNT
	.align		4
        /*00f8*/ 	.byte	0x02, 0x4a
	.zero		1
	.zero		1


	//----- nvinfo : EIATTR_EXIT_INSTR_OFFSETS
	.align		4
        /*00fc*/ 	.byte	0x04, 0x1c
        /*00fe*/ 	.short	(.L_39 - .L_38)


	//   ....[0]....
.L_38:
        /*0100*/ 	.word	0x000000a0


	//   ....[1]....
        /*0104*/ 	.word	0x00006170


	//----- nvinfo : EIATTR_CRS_STACK_SIZE
	.align		4
.L_39:
        /*0108*/ 	.byte	0x04, 0x1e
        /*010a*/ 	.short	(.L_41 - .L_40)
.L_40:
        /*010c*/ 	.word	0x00000000


	//----- nvinfo : EIATTR_CBANK_PARAM_SIZE
	.align		4
.L_41:
        /*0110*/ 	.byte	0x03, 0x19
        /*0112*/ 	.short	0x0050


	//----- nvinfo : EIATTR_PARAM_CBANK
	.align		4
        /*0114*/ 	.byte	0x04, 0x0a
        /*0116*/ 	.short	(.L_43 - .L_42)
	.align		4
.L_42:
        /*0118*/ 	.word	index@(.nv.constant0._Z19dev_flash_attentionPfS_S_S_S_S_iiiiiiif)
        /*011c*/ 	.short	0x0380
        /*011e*/ 	.short	0x0050


	//----- nvinfo : EIATTR_SW_WAR
	.align		4
.L_43:
        /*0120*/ 	.byte	0x04, 0x36
        /*0122*/ 	.short	(.L_45 - .L_44)
.L_44:
        /*0124*/ 	.word	0x00000008
.L_45:


//--------------------- .nv.callgraph             --------------------------
	.section	.nv.callgraph,"",@"SHT_CUDA_CALLGRAPH"
	.align	4
	.sectionentsize	8
	.align		4
        /*0000*/ 	.word	0x00000000
	.align		4
        /*0004*/ 	.word	0xffffffff
	.align		4
        /*0008*/ 	.word	0x00000000
	.align		4
        /*000c*/ 	.word	0xfffffffe
	.align		4
        /*0010*/ 	.word	0x00000000
	.align		4
        /*0014*/ 	.word	0xfffffffd
	.align		4
        /*0018*/ 	.word	0x00000000
	.align		4
        /*001c*/ 	.word	0xfffffffc


//--------------------- .text._Z19dev_flash_attentionPfS_S_S_S_S_iiiiiiif --------------------------
	.section	.text._Z19dev_flash_attentionPfS_S_S_S_S_iiiiiiif,"ax",@progbits
	.align	128
        .global         _Z19dev_flash_attentionPfS_S_S_S_S_iiiiiiif
        .type           _Z19dev_flash_attentionPfS_S_S_S_S_iiiiiiif,@function
        .size           _Z19dev_flash_attentionPfS_S_S_S_S_iiiiiiif,(.L_x_101 - _Z19dev_flash_attentionPfS_S_S_S_S_iiiiiiif)
        .other          _Z19dev_flash_attentionPfS_S_S_S_S_iiiiiiif,@"STO_CUDA_ENTRY STV_DEFAULT"
_Z19dev_flash_attentionPfS_S_S_S_S_iiiiiiif:
.text._Z19dev_flash_attentionPfS_S_S_S_S_iiiiiiif:
[----:B------:R-:W-:Y:S08]  /*0000*/  LDC R1, c[0x0][0x37c] ;  /* 0x0000df00ff017b82 */ /* 0x000ff00000000800 */
[----:B------:R-:W0:Y:S01]  /*0010*/  S2UR UR16, SR_CTAID.X ;  /* 0x00000000001079c3 */ /* 0x000e220000002500 */
[----:B------:R-:W1:Y:S01]  /*0020*/  S2R R2, SR_TID.X ;  /* 0x0000000000027919 */ /* 0x000e620000002100 */
[----:B------:R-:W0:Y:S01]  /*0030*/  LDCU UR4, c[0x0][0x3b4] ;  /* 0x00007680ff0477ac */ /* 0x000e220008000800 */
[----:B------:R-:W2:Y:S01]  /*0040*/  LDCU.64 UR24, c[0x0][0x3b8] ;  /* 0x00007700ff1877ac */ /* 0x000ea20008000a00 */
[----:B0-----:R-:W-:Y:S01]  /*0050*/  UIMAD UR16, UR16, UR4, URZ ;  /* 0x00000004101072a4 */ /* 0x001fe2000f8e02ff */
[----:B--2---:R-:W-:-:S03]  /*0060*/  MOV R3, UR25 ;  /* 0x0000001900037c02 */ /* 0x004fc60008000f00 */
[----:B------:R-:W-:-:S06]  /*0070*/  UIMAD UR29, UR16, UR24, URZ ;  /* 0x00000018101d72a4 */ /* 0x000fcc000f8e02ff */
[----:B-1----:R-:W-:-:S05]  /*0080*/  IMAD R0, R2, R3, UR29 ;  /* 0x0000001d02007e24 */ /* 0x002fca000f8e0203 */
[----:B------:R-:W-:-:S13]  /*0090*/  ISETP.GE.U32.AND P0, PT, R0, UR4, PT ;  /* 0x0000000400007c0c */ /* 0x000fda000bf06070 */
[----:B------:R-:W-:Y:S05]  /*00a0*/  @P0 EXIT ;  /* 0x000000000000094d */ /* 0x000fea0003800000 */
[----:B------:R-:W0:Y:S01]  /*00b0*/  S2UR UR5, SR_CgaCtaId ;  /* 0x00000000000579c3 */ /* 0x000e220000008800 */
[----:B------:R-:W-:Y:S01]  /*00c0*/  UISETP.LT.AND UP0, UPT, UR24, UR25, UPT ;  /* 0x000000191800728c */ /* 0x000fe2000bf01270 */
[----:B------:R-:W-:Y:S01]  /*00d0*/  UMOV UR4, 0x400 ;  /* 0x0000040000047882 */ /* 0x000fe20000000000 */
[----:B------:R-:W-:Y:S01]  /*00e0*/  UIMAD UR20, UR24, UR25, URZ ;  /* 0x00000019181472a4 */ /* 0x000fe2000f8e02ff */
[----:B------:R-:W1:Y:S01]  /*00f0*/  LDCU.64 UR22, c[0x0][0x358] ;  /* 0x00006b00ff1677ac */ /* 0x000e620008000a00 */
[----:B0-----:R-:W-:Y:S02]  /*0100*/  ULEA UR5, UR5, UR4, 0x18 ;  /* 0x0000000405057291 */ /* 0x001fe4000f8ec0ff */
[----:B------:R-:W-:Y:S02]  /*0110*/  USEL UR4, UR24, UR25, UP0 ;  /* 0x0000001918047287 */ /* 0x000fe40008000000 */
[----:B------:R-:W-:Y:S02]  /*0120*/  ULEA UR28, UR20, UR5, 0x2 ;  /* 0x00000005141c7291 */ /* 0x000fe4000f8e10ff */
[----:B------:R-:W-:-:S09]  /*0130*/  UISETP.GE.AND UP0, UPT, UR4, 0x1, UPT ;  /* 0x000000010400788c */ /* 0x000fd2000bf06270 */
[----:B-1----:R-:W-:Y:S05]  /*0140*/  BRA.U !UP0, `(.L_x_0) ;  /* 0x0000000508f87547 */ /* 0x002fea000b800000 */
[----:B------:R-:W-:Y:S01]  /*0150*/  MOV R5, UR16 ;  /* 0x0000001000057c02 */ /* 0x000fe20008000f00 */
[----:B------:R-:W-:Y:S02]  /*0160*/  ULOP3.LUT UR6, UR24, 0x7, URZ, 0xc0, !UPT ;  /* 0x0000000718067892 */ /* 0x000fe4000f8ec0ff */
[----:B------:R-:W-:Y:S01]  /*0170*/  MOV R3, UR24 ;  /* 0x0000001800037c02 */ /* 0x000fe20008000f00 */
[----:B------:R-:W-:Y:S01]  /*0180*/  IMAD.MOV.U32 R15, RZ, RZ, RZ ;  /* 0x000000ffff0f7224 */ /* 0x000fe200078e00ff */
[----:B------:R-:W-:Y:S01]  /*0190*/  UIADD3 UR4, UPT, UPT, UR6, -0x1, URZ ;  /* 0xffffffff06047890 */ /* 0x000fe2000fffe0ff */
[----:B------:R-:W-:Y:S01]  /*01a0*/  IMAD R0, R2, UR25, R5 ;  /* 0x0000001902007c24 */ /* 0x000fe2000f8e0205 */
[C---:B------:R-:W-:Y:S02]  /*01b0*/  LOP3.LUT R16, R3.reuse, 0x3, RZ, 0xc0, !PT ;  /* 0x0000000303107812 */ /* 0x040fe400078ec0ff */
[----:B------:R-:W-:Y:S01]  /*01c0*/  LOP3.LUT R2, R3, 0x7ffffff8, RZ, 0xc0, !PT ;  /* 0x7ffffff803027812 */ /* 0x000fe200078ec0ff */
[----:B------:R-:W-:-:S11]  /*01d0*/  UISETP.GE.U32.AND UP1, UPT, UR4, 0x3, UPT ;  /* 0x000000030400788c */ /* 0x000fd6000bf26070 */
.L_x_5:
[----:B0-----:R-:W0:Y:S01]  /*01e0*/  LDCU.64 UR24, c[0x0][0x3b8] ;  /* 0x00007700ff1877ac */ /* 0x001e220008000a00 */
[----:B-1----:R-:W-:Y:S01]  /*01f0*/  HFMA2 R7, -RZ, RZ, 0, 0 ;  /* 0x00000000ff077431 */ /* 0x002fe200000001ff */
[----:B0-----:R-:W-:Y:S01]  /*0200*/  MOV R4, UR24 ;  /* 0x0000001800047c02 */ /* 0x001fe20008000f00 */
[C---:B------:R-:W-:Y:S01]  /*0210*/  IMAD R3, R15.reuse, UR24, RZ ;  /* 0x000000180f037c24 */ /* 0x040fe2000f8e02ff */
[----:B------:R-:W-:Y:S02]  /*0220*/  IADD3 R15, PT, PT, R15, 0x1, RZ ;  /* 0x000000010f0f7810 */ /* 0x000fe40007ffe0ff */
[----:B------:R-:W-:Y:S01]  /*0230*/  ISETP.GE.U32.AND P1, PT, R4, 0x8, PT ;  /* 0x000000080400780c */ /* 0x000fe20003f26070 */
[----:B------:R-:W-:Y:S01]  /*0240*/  IMAD R6, R0, UR24, R3 ;  /* 0x0000001800067c24 */ /* 0x000fe2000f8e0203 */
[----:B------:R-:W-:-:S11]  /*0250*/  ISETP.NE.AND P0, PT, R15, UR25, PT ;  /* 0x000000190f007c0c */ /* 0x000fd6000bf05270 */
[----:B------:R-:W-:Y:S05]  /*0260*/  @!P1 BRA `(.L_x_1) ;  /* 0x0000000000b49947 */ /* 0x000fea0003800000 */
[----:B------:R-:W-:-:S05]  /*0270*/  UMOV UR4, URZ ;  /* 0x000000ff00047c82 */ /* 0x000fca0008000000 */
.L_x_2:
[----:B0-----:R-:W0:Y:S01]  /*0280*/  LDC.64 R4, c[0x0][0x388] ;  /* 0x0000e200ff047b82 */ /* 0x001e220000000a00 */
[----:B------:R-:W-:-:S07]  /*0290*/  VIADD R7, R6, UR4 ;  /* 0x0000000406077c36 */ /* 0x000fce0008000000 */
[----:B------:R-:W1:Y:S01]  /*02a0*/  LDC.64 R8, c[0x0][0x390] ;  /* 0x0000e400ff087b82 */ /* 0x000e620000000a00 */
[----:B0-----:R-:W-:-:S05]  /*02b0*/  IMAD.WIDE R4, R7, 0x4, R4 ;  /* 0x0000000407047825 */ /* 0x001fca00078e0204 */
[----:B------:R-:W2:Y:S01]  /*02c0*/  LDG.E R13, desc[UR22][R4.64+0x4] ;  /* 0x00000416040d7981 */ /* 0x000ea2000c1e1900 */
[----:B-1----:R-:W-:-:S03]  /*02d0*/  IMAD.WIDE R8, R7, 0x4, R8 ;  /* 0x0000000407087825 */ /* 0x002fc600078e0208 */
[----:B------:R-:W3:Y:S04]  /*02e0*/  LDG.E R19, desc[UR22][R4.64+0x8] ;  /* 0x0000081604137981 */ /* 0x000ee8000c1e1900 */
[----:B------:R-:W4:Y:S04]  /*02f0*/  LDG.E R7, desc[UR22][R4.64] ;  /* 0x0000001604077981 */ /* 0x000f28000c1e1900 */
[----:B------:R-:W5:Y:S04]  /*0300*/  LDG.E R11, desc[UR22][R8.64] ;  /* 0x00000016080b7981 */ /* 0x000f68000c1e1900 */
[----:B------:R-:W3:Y:S04]  /*0310*/  LDG.E R17, desc[UR22][R8.64+0x4] ;  /* 0x0000041608117981 */ /* 0x000ee8000c1e1900 */
        /* <DEDUP_REMOVED lines=10> */
[----:B------:R-:W3:Y:S01]  /*03c0*/  LDG.E R26, desc[UR22][R8.64+0x1c] ;  /* 0x00001c16081a7981 */ /* 0x000ee2000c1e1900 */
[----:B------:R-:W-:-:S04]  /*03d0*/  IADD3 R10, PT, PT, R3, UR4, RZ ;  /* 0x00000004030a7c10 */ /* 0x000fc8000fffe0ff */
[C---:B------:R-:W-:Y:S02]  /*03e0*/  LEA R12, R10.reuse, UR5, 0x2 ;  /* 0x000000050a0c7c11 */ /* 0x040fe4000f8e10ff */
[----:B------:R-:W-:Y:S01]  /*03f0*/  LEA R10, R10, UR28, 0x2 ;  /* 0x0000001c0a0a7c11 */ /* 0x000fe2000f8e10ff */
[----:B------:R-:W-:-:S06]  /*0400*/  UIADD3 UR4, UPT, UPT, UR4, 0x8, URZ ;  /* 0x0000000804047890 */ /* 0x000fcc000fffe0ff */
[----:B------:R-:W-:Y:S01]  /*0410*/  ISETP.NE.AND P1, PT, R2, UR4, PT ;  /* 0x0000000402007c0c */ /* 0x000fe2000bf25270 */
[----:B----4-:R0:W-:Y:S04]  /*0420*/  STS [R12], R7 ;  /* 0x000000070c007388 */ /* 0x0101e80000000800 */
[----:B-----5:R0:W-:Y:S04]  /*0430*/  STS [R10], R11 ;  /* 0x0000000b0a007388 */ /* 0x0201e80000000800 */
[----:B--2---:R0:W-:Y:S04]  /*0440*/  STS [R12+0x4], R13 ;  /* 0x0000040d0c007388 */ /* 0x0041e80000000800 */
[----:B---3--:R0:W-:Y:S04]  /*0450*/  STS [R10+0x4], R17 ;  /* 0x000004110a007388 */ /* 0x0081e80000000800 */
[----:B------:R0:W-:Y:S04]  /*0460*/  STS [R12+0x8], R19 ;  /* 0x000008130c007388 */ /* 0x0001e80000000800 */
        /* <DEDUP_REMOVED lines=10> */
[----:B------:R0:W-:Y:S01]  /*0510*/  STS [R10+0x1c], R26 ;  /* 0x00001c1a0a007388 */ /* 0x0001e20000000800 */
[----:B------:R-:W-:Y:S05]  /*0520*/  @P1 BRA `(.L_x_2) ;  /* 0xfffffffc00541947 */ /* 0x000fea000383ffff */
[----:B0-----:R-:W-:-:S07]  /*0530*/  MOV R7, R2 ;  /* 0x0000000200077202 */ /* 0x001fce0000000f00 */
.L_x_1:
[----:B------:R-:W-:-:S09]  /*0540*/  UISETP.NE.AND UP0, UPT, UR6, URZ, UPT ;  /* 0x000000ff0600728c */ /* 0x000fd2000bf05270 */
[----:B------:R-:W-:Y:S05]  /*0550*/  BRA.U !UP0, `(.L_x_3) ;  /* 0x0000000108f07547 */ /* 0x000fea000b800000 */
[----:B------:R-:W-:Y:S01]  /*0560*/  ISETP.NE.AND P1, PT, R16, RZ, PT ;  /* 0x000000ff1000720c */ /* 0x000fe20003f25270 */
[----:B------:R-:W-:-:S12]  /*0570*/  BRA.U !UP1, `(.L_x_4) ;  /* 0x0000000109647547 */ /* 0x000fd8000b800000 */
[----:B------:R-:W0:Y:S01]  /*0580*/  LDC.64 R4, c[0x0][0x388] ;  /* 0x0000e200ff047b82 */ /* 0x000e220000000a00 */
[----:B------:R-:W-:-:S07]  /*0590*/  IADD3 R11, PT, PT, R6, R7, RZ ;  /* 0x00000007060b7210 */ /* 0x000fce0007ffe0ff */
[----:B------:R-:W1:Y:S01]  /*05a0*/  LDC.64 R8, c[0x0][0x390] ;  /* 0x0000e400ff087b82 */ /* 0x000e620000000a00 */
[----:B0-----:R-:W-:-:S05]  /*05b0*/  IMAD.WIDE R4, R11, 0x4, R4 ;  /* 0x000000040b047825 */ /* 0x001fca00078e0204 */
[----:B------:R-:W2:Y:S01]  /*05c0*/  LDG.E R10, desc[UR22][R4.64] ;  /* 0x00000016040a7981 */ /* 0x000ea2000c1e1900 */
[----:B-1----:R-:W-:-:S03]  /*05d0*/  IMAD.WIDE R8, R11, 0x4, R8 ;  /* 0x000000040b087825 */ /* 0x002fc600078e0208 */
[----:B------:R-:W3:Y:S04]  /*05e0*/  LDG.E R14, desc[UR22][R4.64+0x4] ;  /* 0x00000416040e7981 */ /* 0x000ee8000c1e1900 */
[----:B------:R-:W4:Y:S04]  /*05f0*/  LDG.E R12, desc[UR22][R8.64] ;  /* 0x00000016080c7981 */ /* 0x000f28000c1e1900 */
[----:B------:R-:W5:Y:S04]  /*0600*/  LDG.E R18, desc[UR22][R8.64+0x4] ;  /* 0x0000041608127981 */ /* 0x000f68000c1e1900 */
[----:B------:R-:W5:Y:S04]  /*0610*/  LDG.E R20, desc[UR22][R4.64+0x8] ;  /* 0x0000081604147981 */ /* 0x000f68000c1e1900 */
[----:B------:R-:W5:Y:S04]  /*0620*/  LDG.E R22, desc[UR22][R8.64+0x8] ;  /* 0x0000081608167981 */ /* 0x000f68000c1e1900 */
[----:B------:R-:W5:Y:S04]  /*0630*/  LDG.E R24, desc[UR22][R4.64+0xc] ;  /* 0x00000c1604187981 */ /* 0x000f68000c1e1900 */
[----:B------:R-:W5:Y:S01]  /*0640*/  LDG.E R26, desc[UR22][R8.64+0xc] ;  /* 0x00000c16081a7981 */ /* 0x000f62000c1e1900 */
[----:B------:R-:W-:-:S05]  /*0650*/  IMAD.IADD R11, R3, 0x1, R7 ;  /* 0x00000001030b7824 */ /* 0x000fca00078e0207 */
[C---:B------:R-:W-:Y:S02]  /*0660*/  LEA R13, R11.reuse, UR5, 0x2 ;  /* 0x000000050b0d7c11 */ /* 0x040fe4000f8e10ff */
[----:B------:R-:W-:Y:S02]  /*0670*/  LEA R11, R11, UR28, 0x2 ;  /* 0x0000001c0b0b7c11 */ /* 0x000fe4000f8e10ff */
[----:B------:R-:W-:Y:S01]  /*0680*/  IADD3 R7, PT, PT, R7, 0x4, RZ ;  /* 0x0000000407077810 */ /* 0x000fe20007ffe0ff */
[----:B--2---:R0:W-:Y:S04]  /*0690*/  STS [R13], R10 ;  /* 0x0000000a0d007388 */ /* 0x0041e80000000800 */
[----:B----4-:R0:W-:Y:S04]  /*06a0*/  STS [R11], R12 ;  /* 0x0000000c0b007388 */ /* 0x0101e80000000800 */
[----:B---3--:R0:W-:Y:S04]  /*06b0*/  STS [R13+0x4], R14 ;  /* 0x0000040e0d007388 */ /* 0x0081e80000000800 */
[----:B-----5:R0:W-:Y:S04]  /*06c0*/  STS [R11+0x4], R18 ;  /* 0x000004120b007388 */ /* 0x0201e80000000800 */
[----:B------:R0:W-:Y:S04]  /*06d0*/  STS [R13+0x8], R20 ;  /* 0x000008140d007388 */ /* 0x0001e80000000800 */
[----:B------:R0:W-:Y:S04]  /*06e0*/  STS [R11+0x8], R22 ;  /* 0x000008160b007388 */ /* 0x0001e80000000800 */
[----:B------:R0:W-:Y:S04]  /*06f0*/  STS [R13+0xc], R24 ;  /* 0x00000c180d007388 */ /* 0x0001e80000000800 */
[----:B------:R0:W-:Y:S02]  /*0700*/  STS [R11+0xc], R26 ;  /* 0x00000c1a0b007388 */ /* 0x0001e40000000800 */
.L_x_4:
[----:B------:R-:W-:Y:S05]  /*0710*/  @!P1 BRA `(.L_x_3) ;  /* 0x0000000000809947 */ /* 0x000fea0003800000 */
[----:B------:R-:W-:Y:S02]  /*0720*/  MOV R4, UR24 ;  /* 0x0000001800047c02 */ /* 0x000fe40008000f00 */
[----:B------:R-:W-:Y:S02]  /*0730*/  ISETP.NE.AND P1, PT, R16, 0x1, PT ;  /* 0x000000011000780c */ /* 0x000fe40003f25270 */
[----:B------:R-:W-:-:S11]  /*0740*/  LOP3.LUT P2, RZ, R4, 0x1, RZ, 0xc0, !PT ;  /* 0x0000000104ff7812 */ /* 0x000fd6000784c0ff */
[----:B------:R-:W1:Y:S01]  /*0750*/  @P1 LDC.64 R4, c[0x0][0x388] ;  /* 0x0000e200ff041b82 */ /* 0x000e620000000a00 */
[----:B------:R-:W-:Y:S01]  /*0760*/  @P1 IADD3 R19, PT, PT, R6, R7, RZ ;  /* 0x0000000706131210 */ /* 0x000fe20007ffe0ff */
[----:B0-----:R-:W-:Y:S01]  /*0770*/  @P1 IMAD.IADD R14, R3, 0x1, R7 ;  /* 0x00000001030e1824 */ /* 0x001fe200078e0207 */
[----:B------:R-:W-:-:S04]  /*0780*/  @P1 IADD3 R7, PT, PT, R7, 0x2, RZ ;  /* 0x0000000207071810 */ /* 0x000fc80007ffe0ff */
[----:B------:R-:W-:Y:S01]  /*0790*/  @P2 IADD3 R17, PT, PT, R6, R7, RZ ;  /* 0x0000000706112210 */ /* 0x000fe20007ffe0ff */
[----:B------:R-:W0:Y:S08]  /*07a0*/  @P1 LDC.64 R12, c[0x0][0x390] ;  /* 0x0000e400ff0c1b82 */ /* 0x000e300000000a00 */
[----:B------:R-:W2:Y:S08]  /*07b0*/  @P2 LDC.64 R10, c[0x0][0x388] ;  /* 0x0000e200ff0a2b82 */ /* 0x000eb00000000a00 */
[----:B------:R-:W3:Y:S01]  /*07c0*/  @P2 LDC.64 R8, c[0x0][0x390] ;  /* 0x0000e400ff082b82 */ /* 0x000ee20000000a00 */
[----:B-1----:R-:W-:-:S05]  /*07d0*/  @P1 IMAD.WIDE R4, R19, 0x4, R4 ;  /* 0x0000000413041825 */ /* 0x002fca00078e0204 */
[----:B------:R-:W4:Y:S01]  /*07e0*/  @P1 LDG.E R6, desc[UR22][R4.64] ;  /* 0x0000001604061981 */ /* 0x000f22000c1e1900 */
[----:B0-----:R-:W-:-:S03]  /*07f0*/  @P1 IMAD.WIDE R12, R19, 0x4, R12 ;  /* 0x00000004130c1825 */ /* 0x001fc600078e020c */
[----:B------:R-:W5:Y:S04]  /*0800*/  @P1 LDG.E R20, desc[UR22][R4.64+0x4] ;  /* 0x0000041604141981 */ /* 0x000f68000c1e1900 */
[----:B------:R-:W5:Y:S01]  /*0810*/  @P1 LDG.E R18, desc[UR22][R12.64] ;  /* 0x000000160c121981 */ /* 0x000f62000c1e1900 */
[----:B--2---:R-:W-:-:S03]  /*0820*/  @P2 IMAD.WIDE R10, R17, 0x4, R10 ;  /* 0x00000004110a2825 */ /* 0x004fc600078e020a */
[----:B------:R-:W2:Y:S04]  /*0830*/  @P1 LDG.E R22, desc[UR22][R12.64+0x4] ;  /* 0x000004160c161981 */ /* 0x000ea8000c1e1900 */
[----:B------:R-:W2:Y:S01]  /*0840*/  @P2 LDG.E R10, desc[UR22][R10.64] ;  /* 0x000000160a0a2981 */ /* 0x000ea2000c1e1900 */
[----:B---3--:R-:W-:-:S06]  /*0850*/  @P2 IMAD.WIDE R8, R17, 0x4, R8 ;  /* 0x0000000411082825 */ /* 0x008fcc00078e0208 */
[----:B------:R-:W3:Y:S01]  /*0860*/  @P2 LDG.E R8, desc[UR22][R8.64] ;  /* 0x0000001608082981 */ /* 0x000ee2000c1e1900 */
[C---:B------:R-:W-:Y:S02]  /*0870*/  @P1 LEA R17, R14.reuse, UR5, 0x2 ;  /* 0x000000050e111c11 */ /* 0x040fe4000f8e10ff */
[----:B------:R-:W-:Y:S02]  /*0880*/  @P2 IADD3 R3, PT, PT, R3, R7, RZ ;  /* 0x0000000703032210 */ /* 0x000fe40007ffe0ff */
[----:B------:R-:W-:Y:S02]  /*0890*/  @P1 LEA R19, R14, UR28, 0x2 ;  /* 0x0000001c0e131c11 */ /* 0x000fe4000f8e10ff */
[C---:B------:R-:W-:Y:S02]  /*08a0*/  @P2 LEA R7, R3.reuse, UR5, 0x2 ;  /* 0x0000000503072c11 */ /* 0x040fe4000f8e10ff */
[----:B------:R-:W-:Y:S01]  /*08b0*/  @P2 LEA R3, R3, UR28, 0x2 ;  /* 0x0000001c03032c11 */ /* 0x000fe2000f8e10ff */
[----:B----4-:R1:W-:Y:S04]  /*08c0*/  @P1 STS [R17], R6 ;  /* 0x0000000611001388 */ /* 0x0103e80000000800 */
[----:B-----5:R1:W-:Y:S04]  /*08d0*/  @P1 STS [R19], R18 ;  /* 0x0000001213001388 */ /* 0x0203e80000000800 */
[----:B------:R1:W-:Y:S04]  /*08e0*/  @P1 STS [R17+0x4], R20 ;  /* 0x0000041411001388 */ /* 0x0003e80000000800 */
[----:B--2---:R1:W-:Y:S04]  /*08f0*/  @P1 STS [R19+0x4], R22 ;  /* 0x0000041613001388 */ /* 0x0043e80000000800 */
[----:B------:R1:W-:Y:S04]  /*0900*/  @P2 STS [R7], R10 ;  /* 0x0000000a07002388 */ /* 0x0003e80000000800 */
[----:B---3--:R1:W-:Y:S02]  /*0910*/  @P2 STS [R3], R8 ;  /* 0x0000000803002388 */ /* 0x0083e40000000800 */
.L_x_3:
[----:B------:R-:W-:Y:S05]  /*0920*/  @P0 BRA `(.L_x_5) ;  /* 0xfffffff8002c0947 */ /* 0x000fea000383ffff */
.L_x_0:
[----:B------:R-:W2:Y:S02]  /*0930*/  LDCU UR4, c[0x0][0x3c8] ;  /* 0x00007900ff0477ac */ /* 0x000ea40008000800 */
[----:B--2---:R-:W-:Y:S01]  /*0940*/  UISETP.GE.AND UP0, UPT, UR4, 0x1, UPT ;  /* 0x000000010400788c */ /* 0x004fe2000bf06270 */
[----:B------:R-:W-:Y:S08]  /*0950*/  BAR.SYNC.DEFER_BLOCKING 0x0 ;  /* 0x0000000000007b1d */ /* 0x000ff00000010000 */
[----:B------:R-:W-:Y:S05]  /*0960*/  BRA.U !UP0, `(.L_x_6) ;  /* 0x0000005508fc7547 */ /* 0x000fea000b800000 */
[----:B------:R-:W2:Y:S01]  /*0970*/  LDCU UR4, c[0x0][0x3c0] ;  /* 0x00007800ff0477ac */ /* 0x000ea20008000800 */
[----:B------:R-:W-:Y:S01]  /*0980*/  IMAD.U32 R2, RZ, RZ, UR24 ;  /* 0x00000018ff027e24 */ /* 0x000fe2000f8e00ff */
[----:B------:R-:W-:Y:S01]  /*0990*/  MOV R4, UR24 ;  /* 0x0000001800047c02 */ /* 0x000fe20008000f00 */
[----:B------:R-:W3:Y:S03]  /*09a0*/  LDCU UR5, c[0x0][0x3cc] ;  /* 0x00007980ff0577ac */ /* 0x000ee60008000800 */
[C---:B------:R-:W-:Y:S01]  /*09b0*/  LOP3.LUT R9, R2.reuse, 0x3, RZ, 0xc0, !PT ;  /* 0x0000000302097812 */ /* 0x040fe200078ec0ff */
[----:B------:R-:W-:Y:S01]  /*09c0*/  ULEA UR49, UR20, UR28, 0x2 ;  /* 0x0000001c14317291 */ /* 0x000fe2000f8e10ff */
[----:B------:R-:W-:Y:S01]  /*09d0*/  LOP3.LUT R2, R2, 0x7ffffff0, RZ, 0xc0, !PT ;  /* 0x7ffffff002027812 */ /* 0x000fe200078ec0ff */
[----:B------:R-:W-:Y:S01]  /*09e0*/  ULOP3.LUT UR48, UR24, 0x7, URZ, 0xc0, !UPT ;  /* 0x0000000718307892 */ /* 0x000fe2000f8ec0ff */
[----:B------:R-:W-:Y:S01]  /*09f0*/  IADD3 R4, PT, PT, R4, -0x1, RZ ;  /* 0xffffffff04047810 */ /* 0x000fe20007ffe0ff */
[----:B------:R-:W-:Y:S01]  /*0a00*/  ULEA UR20, UR20, UR49, 0x2 ;  /* 0x0000003114147291 */ /* 0x000fe2000f8e10ff */
[----:B01----:R-:W-:Y:S01]  /*0a10*/  IADD3 R10, PT, PT, R9, -0x1, RZ ;  /* 0xffffffff090a7810 */ /* 0x003fe20007ffe0ff */
[----:B------:R-:W-:-:S02]  /*0a20*/  ULOP3.LUT UR46, UR25, 0x7, URZ, 0xc0, !UPT ;  /* 0x00000007192e7892 */ /* 0x000fc4000f8ec0ff */
[----:B------:R-:W-:Y:S02]  /*0a30*/  ULOP3.LUT UR45, UR25, 0x3, URZ, 0xc0, !UPT ;  /* 0x00000003192d7892 */ /* 0x000fe4000f8ec0ff */
[----:B--2---:R-:W-:Y:S02]  /*0a40*/  UIMAD UR19, UR25, UR4, URZ ;  /* 0x00000004191372a4 */ /* 0x004fe4000f8e02ff */
[----:B------:R-:W-:Y:S02]  /*0a50*/  USHF.L.U32 UR41, UR4, 0x2, URZ ;  /* 0x0000000204297899 */ /* 0x000fe400080006ff */
[----:B------:R-:W-:Y:S01]  /*0a60*/  ULEA UR19, UR19, UR20, 0x2 ;  /* 0x0000001413137291 */ /* 0x000fe2000f8e10ff */
[----:B---3--:R-:W-:Y:S01]  /*0a70*/  FMUL R5, RZ, UR5 ;  /* 0x00000005ff057c20 */ /* 0x008fe20008400000 */
[----:B------:R-:W-:Y:S02]  /*0a80*/  UISETP.LT.AND UP0, UPT, UR25, UR4, UPT ;  /* 0x000000041900728c */ /* 0x000fe4000bf01270 */
[----:B------:R-:W-:-:S02]  /*0a90*/  UIADD3 UR40, UPT, UPT, UR4, -0x1, URZ ;  /* 0xffffffff04287890 */ /* 0x000fc4000fffe0ff */
[----:B------:R-:W-:Y:S02]  /*0aa0*/  ULOP3.LUT UR39, UR4, 0x7, URZ, 0xc0, !UPT ;  /* 0x0000000704277892 */ /* 0x000fe4000f8ec0ff */
[----:B------:R-:W-:Y:S02]  /*0ab0*/  ULOP3.LUT UR38, UR4, 0x3, URZ, 0xc0, !UPT ;  /* 0x0000000304267892 */ /* 0x000fe4000f8ec0ff */
[----:B------:R-:W-:Y:S02]  /*0ac0*/  ULOP3.LUT UR37, UR4, 0xf, URZ, 0xc0, !UPT ;  /* 0x0000000f04257892 */ /* 0x000fe4000f8ec0ff */
[----:B------:R-:W-:Y:S02]  /*0ad0*/  ULOP3.LUT UR18, UR4, 0x7ffffff8, URZ, 0xc0, !UPT ;  /* 0x7ffffff804127892 */ /* 0x000fe4000f8ec0ff */
[----:B------:R-:W-:Y:S02]  /*0ae0*/  UIADD3 UR33, UPT, UPT, UR19, UR41, URZ ;  /* 0x0000002913217290 */ /* 0x000fe4000fffe0ff */
[----:B------:R-:W-:-:S02]  /*0af0*/  USEL UR4, UR25, UR4, UP0 ;  /* 0x0000000419047287 */ /* 0x000fc40008000000 */
[----:B------:R-:W-:Y:S02]  /*0b00*/  UIADD3 UR32, UPT, UPT, UR41, UR33, URZ ;  /* 0x0000002129207290 */ /* 0x000fe4000fffe0ff */
[----:B------:R-:W-:Y:S02]  /*0b10*/  UISETP.GE.AND UP0, UPT, UR4, 0x1, UPT ;  /* 0x000000010400788c */ /* 0x000fe4000bf06270 */
[----:B------:R-:W-:Y:S02]  /*0b20*/  UIADD3 UR47, UPT, UPT, UR25, -0x1, URZ ;  /* 0xffffffff192f7890 */ /* 0x000fe4000fffe0ff */
[----:B------:R-:W-:Y:S02]  /*0b30*/  ULOP3.LUT UR44, UR24, 0xf, URZ, 0xc0, !UPT ;  /* 0x0000000f182c7892 */ /* 0x000fe4000f8ec0ff */
[----:B------:R-:W-:Y:S02]  /*0b40*/  ULOP3.LUT UR27, UR25, 0x7ffffff8, URZ, 0xc0, !UPT ;  /* 0x7ffffff8191b7892 */ /* 0x000fe4000f8ec0ff */
[----:B------:R-:W-:-:S02]  /*0b50*/  ULOP3.LUT UR43, UR25, 0x1, URZ, 0xc0, !UPT ;  /* 0x00000001192b7892 */ /* 0x000fc4000f8ec0ff */
[----:B------:R-:W-:Y:S02]  /*0b60*/  ULOP3.LUT UR26, UR24, 0x7ffffff8, URZ, 0xc0, !UPT ;  /* 0x7ffffff8181a7892 */ /* 0x000fe4000f8ec0ff */
[----:B------:R-:W-:Y:S02]  /*0b70*/  ULOP3.LUT UR42, UR24, 0x1, URZ, 0xc0, !UPT ;  /* 0x00000001182a7892 */ /* 0x000fe4000f8ec0ff */
[----:B------:R-:W-:Y:S02]  /*0b80*/  ULOP3.LUT UR21, UR25, 0x7ffffffc, URZ, 0xc0, !UPT ;  /* 0x7ffffffc19157892 */ /* 0x000fe4000f8ec0ff */
[----:B------:R-:W-:Y:S02]  /*0b90*/  UIADD3 UR36, UPT, UPT, UR48, -0x1, URZ ;  /* 0xffffffff30247890 */ /* 0x000fe4000fffe0ff */
[----:B------:R-:W-:Y:S02]  /*0ba0*/  UIADD3 UR35, UPT, UPT, UR46, -0x1, URZ ;  /* 0xffffffff2e237890 */ /* 0x000fe4000fffe0ff */
[----:B------:R-:W-:-:S02]  /*0bb0*/  UIADD3 UR34, UPT, UPT, UR45, -0x1, URZ ;  /* 0xffffffff2d227890 */ /* 0x000fc4000fffe0ff */
[----:B------:R-:W-:Y:S01]  /*0bc0*/  UIADD3 UR31, UPT, UPT, UR41, UR32, URZ ;  /* 0x00000020291f7290 */ /* 0x000fe2000fffe0ff */
[----:B------:R-:W-:-:S11]  /*0bd0*/  UMOV UR4, URZ ;  /* 0x000000ff00047c82 */ /* 0x000fd60008000000 */
.L_x_91:
[----:B0-----:R-:W0:Y:S01]  /*0be0*/  LDCU UR7, c[0x0][0x3c0] ;  /* 0x00007800ff0777ac */ /* 0x001e220008000800 */
[----:B-1----:R-:W1:Y:S01]  /*0bf0*/  LDCU UR51, c[0x0][0x3b8] ;  /* 0x00007700ff3377ac */ /* 0x002e620008000800 */
[----:B--2---:R-:W2:Y:S01]  /*0c00*/  LDCU UR5, c[0x0][0x3c8] ;  /* 0x00007900ff0577ac */ /* 0x004ea20008000800 */
[----:B0-----:R-:W-:Y:S02]  /*0c10*/  UISETP.GE.AND UP2, UPT, UR7, 0x1, UPT ;  /* 0x000000010700788c */ /* 0x001fe4000bf46270 */
[----:B------:R-:W-:Y:S02]  /*0c20*/  UIMAD UR17, UR4, UR7, URZ ;  /* 0x00000007041172a4 */ /* 0x000fe4000f8e02ff */
[----:B------:R-:W-:Y:S02]  /*0c30*/  UIADD3 UR4, UPT, UPT, UR4, 0x1, URZ ;  /* 0x0000000104047890 */ /* 0x000fe4000fffe0ff */
[----:B-1----:R-:W-:Y:S02]  /*0c40*/  UIMAD UR30, UR17, UR51, UR29 ;  /* 0x00000033111e72a4 */ /* 0x002fe4000f8e021d */
[----:B------:R-:W-:-:S02]  /*0c50*/  UIADD3 UR17, UPT, UPT, UR16, UR17, URZ ;  /* 0x0000001110117290 */ /* 0x000fc4000fffe0ff */
[----:B--2---:R-:W-:Y:S01]  /*0c60*/  UISETP.NE.AND UP1, UPT, UR4, UR5, UPT ;  /* 0x000000050400728c */ /* 0x004fe2000bf25270 */
[----:B---34-:R-:W-:Y:S10]  /*0c70*/  BRA.U !UP2, `(.L_x_7) ;  /* 0x000000110a207547 */ /* 0x018ff4000b800000 */
[----:B------:R-:W-:-:S09]  /*0c80*/  UISETP.GE.AND UP3, UPT, UR51, 0x1, UPT ;  /* 0x000000013300788c */ /* 0x000fd2000bf66270 */
[----:B------:R-:W-:Y:S05]  /*0c90*/  BRA.U !UP3, `(.L_x_8) ;  /* 0x000000090b187547 */ /* 0x000fea000b800000 */
[----:B------:R-:W-:-:S05]  /*0ca0*/  UMOV UR5, URZ ;  /* 0x000000ff00057c82 */ /* 0x000fca0008000000 */
.L_x_14:
[----:B------:R-:W0:Y:S01]  /*0cb0*/  LDCU UR51, c[0x0][0x3b8] ;  /* 0x00007700ff3377ac */ /* 0x000e220008000800 */
[----:B------:R-:W-:Y:S01]  /*0cc0*/  ISETP.GE.U32.AND P0, PT, R4, 0xf, PT ;  /* 0x0000000f0400780c */ /* 0x000fe20003f06070 */
[----:B------:R-:W-:Y:S01]  /*0cd0*/  IMAD.MOV.U32 R0, RZ, RZ, RZ ;  /* 0x000000ffff007224 */ /* 0x000fe200078e00ff */
[----:B0-----:R-:W-:-:S11]  /*0ce0*/  UIMAD UR7, UR5, UR51, UR30 ;  /* 0x00000033050772a4 */ /* 0x001fd6000f8e021e */
[----:B--2---:R-:W-:Y:S05]  /*0cf0*/  @!P0 BRA `(.L_x_9) ;  /* 0x0000000000ac8947 */ /* 0x004fea0003800000 */
[----:B------:R-:W-:-:S07]  /*0d00*/  HFMA2 R3, -RZ, RZ, 0, 0 ;  /* 0x00000000ff037431 */ /* 0x000fce00000001ff */
.L_x_10:
[----:B0-----:R-:W0:Y:S01]  /*0d10*/  LDC.64 R6, c[0x0][0x380] ;  /* 0x0000e000ff067b82 */ /* 0x001e220000000a00 */
[----:B------:R-:W-:-:S05]  /*0d20*/  IADD3 R11, PT, PT, R3, UR7, RZ ;  /* 0x00000007030b7c10 */ /* 0x000fca000fffe0ff */
[----:B0-----:R-:W-:-:S05]  /*0d30*/  IMAD.WIDE R6, R11, 0x4, R6 ;  /* 0x000000040b067825 */ /* 0x001fca00078e0206 */
[----:B------:R-:W2:Y:S04]  /*0d40*/  LDG.E R0, desc[UR22][R6.64] ;  /* 0x0000001606007981 */ /* 0x000ea8000c1e1900 */
[----:B------:R-:W3:Y:S04]  /*0d50*/  LDG.E R12, desc[UR22][R6.64+0x4] ;  /* 0x00000416060c7981 */ /* 0x000ee8000c1e1900 */
[----:B------:R-:W4:Y:S04]  /*0d60*/  LDG.E R14, desc[UR22][R6.64+0x8] ;  /* 0x00000816060e7981 */ /* 0x000f28000c1e1900 */
[----:B------:R-:W5:Y:S04]  /*0d70*/  LDG.E R16, desc[UR22][R6.64+0xc] ;  /* 0x00000c1606107981 */ /* 0x000f68000c1e1900 */
        /* <DEDUP_REMOVED lines=11> */
[----:B------:R-:W5:Y:S01]  /*0e30*/  LDG.E R23, desc[UR22][R6.64+0x3c] ;  /* 0x00003c1606177981 */ /* 0x000f62000c1e1900 */
[----:B------:R-:W-:-:S05]  /*0e40*/  MOV R8, UR51 ;  /* 0x0000003300087c02 */ /* 0x000fca0008000f00 */
[----:B------:R-:W-:Y:S01]  /*0e50*/  IMAD R8, R8, UR5, R3 ;  /* 0x0000000508087c24 */ /* 0x000fe2000f8e0203 */
[----:B------:R-:W-:-:S04]  /*0e60*/  IADD3 R3, PT, PT, R3, 0x10, RZ ;  /* 0x0000001003037810 */ /* 0x000fc80007ffe0ff */
[----:B------:R-:W-:Y:S02]  /*0e70*/  LEA R11, R8, UR49, 0x2 ;  /* 0x00000031080b7c11 */ /* 0x000fe4000f8e10ff */
[----:B------:R-:W-:-:S03]  /*0e80*/  ISETP.NE.AND P0, PT, R3, R2, PT ;  /* 0x000000020300720c */ /* 0x000fc60003f05270 */
[----:B--2---:R0:W-:Y:S04]  /*0e90*/  STS [R11], R0 ;  /* 0x000000000b007388 */ /* 0x0041e80000000800 */
[----:B---3--:R0:W-:Y:S04]  /*0ea0*/  STS [R11+0x4], R12 ;  /* 0x0000040c0b007388 */ /* 0x0081e80000000800 */
[----:B----4-:R0:W-:Y:S04]  /*0eb0*/  STS [R11+0x8], R14 ;  /* 0x0000080e0b007388 */ /* 0x0101e80000000800 */
[----:B-----5:R0:W-:Y:S04]  /*0ec0*/  STS [R11+0xc], R16 ;  /* 0x00000c100b007388 */ /* 0x0201e80000000800 */
        /* <DEDUP_REMOVED lines=13> */
[----:B0-----:R-:W-:-:S07]  /*0fa0*/  IMAD.MOV.U32 R0, RZ, RZ, R2 ;  /* 0x000000ffff007224 */ /* 0x001fce00078e0002 */
.L_x_9:
[----:B------:R-:W-:-:S09]  /*0fb0*/  UISETP.NE.AND UP3, UPT, UR44, URZ, UPT ;  /* 0x000000ff2c00728c */ /* 0x000fd2000bf65270 */
[----:B------:R-:W-:Y:S05]  /*0fc0*/  BRA.U !UP3, `(.L_x_11) ;  /* 0x000000010bf87547 */ /* 0x000fea000b800000 */
[----:B------:R-:W-:Y:S02]  /*0fd0*/  UIADD3 UR6, UPT, UPT, UR44, -0x1, URZ ;  /* 0xffffffff2c067890 */ /* 0x000fe4000fffe0ff */
[----:B------:R-:W-:Y:S02]  /*0fe0*/  UISETP.NE.AND UP4, UPT, UR48, URZ, UPT ;  /* 0x000000ff3000728c */ /* 0x000fe4000bf85270 */
[----:B------:R-:W-:-:S09]  /*0ff0*/  UISETP.GE.U32.AND UP3, UPT, UR6, 0x7, UPT ;  /* 0x000000070600788c */ /* 0x000fd2000bf66070 */
[----:B------:R-:W-:Y:S05]  /*1000*/  BRA.U !UP3, `(.L_x_12) ;  /* 0x000000010b5c7547 */ /* 0x000fea000b800000 */
[----:B------:R-:W0:Y:S01]  /*1010*/  LDC.64 R6, c[0x0][0x380] ;  /* 0x0000e000ff067b82 */ /* 0x000e220000000a00 */
        /* <DEDUP_REMOVED lines=13> */
[----:B------:R-:W-:-:S05]  /*10f0*/  LEA R8, R8, UR49, 0x2 ;  /* 0x0000003108087c11 */ /* 0x000fca000f8e10ff */
[----:B--2---:R0:W-:Y:S04]  /*1100*/  STS [R8], R3 ;  /* 0x0000000308007388 */ /* 0x0041e80000000800 */
[----:B---3--:R0:W-:Y:S04]  /*1110*/  STS [R8+0x4], R11 ;  /* 0x0000040b08007388 */ /* 0x0081e80000000800 */
[----:B----4-:R0:W-:Y:S04]  /*1120*/  STS [R8+0x8], R13 ;  /* 0x0000080d08007388 */ /* 0x0101e80000000800 */
[----:B-----5:R0:W-:Y:S04]  /*1130*/  STS [R8+0xc], R15 ;  /* 0x00000c0f08007388 */ /* 0x0201e80000000800 */
[----:B------:R0:W-:Y:S04]  /*1140*/  STS [R8+0x10], R17 ;  /* 0x0000101108007388 */ /* 0x0001e80000000800 */
[----:B------:R0:W-:Y:S04]  /*1150*/  STS [R8+0x14], R19 ;  /* 0x0000141308007388 */ /* 0x0001e80000000800 */
[----:B------:R0:W-:Y:S04]  /*1160*/  STS [R8+0x18], R21 ;  /* 0x0000181508007388 */ /* 0x0001e80000000800 */
[----:B------:R0:W-:Y:S02]  /*1170*/  STS [R8+0x1c], R23 ;  /* 0x00001c1708007388 */ /* 0x0001e40000000800 */
.L_x_12:
[----:B------:R-:W-:Y:S05]  /*1180*/  BRA.U !UP4, `(.L_x_11) ;  /* 0x000000010c887547 */ /* 0x000fea000b800000 */
[----:B------:R-:W-:Y:S01]  /*1190*/  UISETP.GE.U32.AND UP3, UPT, UR36, 0x3, UPT ;  /* 0x000000032400788c */ /* 0x000fe2000bf66070 */
[----:B------:R-:W-:-:S08]  /*11a0*/  ISETP.NE.AND P0, PT, R9, RZ, PT ;  /* 0x000000ff0900720c */ /* 0x000fd00003f05270 */
[----:B------:R-:W-:Y:S05]  /*11b0*/  BRA.U !UP3, `(.L_x_13) ;  /* 0x000000010b3c7547 */ /* 0x000fea000b800000 */
[----:B------:R-:W1:Y:S01]  /*11c0*/  LDC.64 R6, c[0x0][0x380] ;  /* 0x0000e000ff067b82 */ /* 0x000e620000000a00 */
[----:B0-----:R-:W-:-:S05]  /*11d0*/  IADD3 R3, PT, PT, R0, UR7, RZ ;  /* 0x0000000700037c10 */ /* 0x001fca000fffe0ff */
[----:B-1----:R-:W-:-:S05]  /*11e0*/  IMAD.WIDE R6, R3, 0x4, R6 ;  /* 0x0000000403067825 */ /* 0x002fca00078e0206 */
[----:B------:R-:W2:Y:S04]  /*11f0*/  LDG.E R3, desc[UR22][R6.64] ;  /* 0x0000001606037981 */ /* 0x000ea8000c1e1900 */
[----:B------:R-:W3:Y:S04]  /*1200*/  LDG.E R11, desc[UR22][R6.64+0x4] ;  /* 0x00000416060b7981 */ /* 0x000ee8000c1e1900 */
[----:B------:R-:W4:Y:S04]  /*1210*/  LDG.E R13, desc[UR22][R6.64+0x8] ;  /* 0x00000816060d7981 */ /* 0x000f28000c1e1900 */
[----:B------:R-:W5:Y:S01]  /*1220*/  LDG.E R15, desc[UR22][R6.64+0xc] ;  /* 0x00000c16060f7981 */ /* 0x000f62000c1e1900 */
[----:B------:R-:W-:-:S04]  /*1230*/  IMAD.U32 R17, RZ, RZ, UR51 ;  /* 0x00000033ff117e24 */ /* 0x000fc8000f8e00ff */
[----:B------:R-:W-:Y:S01]  /*1240*/  IMAD R8, R17, UR5, R0 ;  /* 0x0000000511087c24 */ /* 0x000fe2000f8e0200 */
[----:B------:R-:W-:-:S04]  /*1250*/  IADD3 R0, PT, PT, R0, 0x4, RZ ;  /* 0x0000000400007810 */ /* 0x000fc80007ffe0ff */
[----:B------:R-:W-:-:S05]  /*1260*/  LEA R8, R8, UR49, 0x2 ;  /* 0x0000003108087c11 */ /* 0x000fca000f8e10ff */
[----:B--2---:R1:W-:Y:S04]  /*1270*/  STS [R8], R3 ;  /* 0x0000000308007388 */ /* 0x0043e80000000800 */
[----:B---3--:R1:W-:Y:S04]  /*1280*/  STS [R8+0x4], R11 ;  /* 0x0000040b08007388 */ /* 0x0083e80000000800 */
[----:B----4-:R1:W-:Y:S04]  /*1290*/  STS [R8+0x8], R13 ;  /* 0x0000080d08007388 */ /* 0x0103e80000000800 */
[----:B-----5:R1:W-:Y:S02]  /*12a0*/  STS [R8+0xc], R15 ;  /* 0x00000c0f08007388 */ /* 0x0203e40000000800 */
.L_x_13:
[----:B------:R-:W-:Y:S05]  /*12b0*/  @!P0 BRA `(.L_x_11) ;  /* 0x00000000003c8947 */ /* 0x000fea0003800000 */
[----:B------:R-:W2:Y:S01]  /*12c0*/  LDC.64 R6, c[0x0][0x380] ;  /* 0x0000e000ff067b82 */ /* 0x000ea20000000a00 */
[----:B01----:R-:W-:-:S05]  /*12d0*/  IADD3 R3, PT, PT, R0, UR7, RZ ;  /* 0x0000000700037c10 */ /* 0x003fca000fffe0ff */
[----:B--2---:R-:W-:-:S05]  /*12e0*/  IMAD.WIDE R6, R3, 0x4, R6 ;  /* 0x0000000403067825 */ /* 0x004fca00078e0206 */
[----:B------:R-:W2:Y:S01]  /*12f0*/  LDG.E R3, desc[UR22][R6.64] ;  /* 0x0000001606037981 */ /* 0x000ea2000c1e1900 */
[----:B------:R-:W-:Y:S02]  /*1300*/  MOV R11, UR51 ;  /* 0x00000033000b7c02 */ /* 0x000fe40008000f00 */
[----:B------:R-:W-:-:S03]  /*1310*/  ISETP.NE.AND P0, PT, R9, 0x1, PT ;  /* 0x000000010900780c */ /* 0x000fc60003f05270 */
[----:B------:R-:W-:-:S05]  /*1320*/  IMAD R0, R11, UR5, R0 ;  /* 0x000000050b007c24 */ /* 0x000fca000f8e0200 */
[----:B------:R-:W-:-:S05]  /*1330*/  LEA R8, R0, UR49, 0x2 ;  /* 0x0000003100087c11 */ /* 0x000fca000f8e10ff */
[----:B--2---:R2:W-:Y:S01]  /*1340*/  STS [R8], R3 ;  /* 0x0000000308007388 */ /* 0x0045e20000000800 */
[----:B------:R-:W-:Y:S05]  /*1350*/  @!P0 BRA `(.L_x_11) ;  /* 0x0000000000148947 */ /* 0x000fea0003800000 */
[----:B------:R-:W-:Y:S01]  /*1360*/  ISETP.NE.AND P0, PT, R9, 0x2, PT ;  /* 0x000000020900780c */ /* 0x000fe20003f05270 */
[----:B------:R-:W3:-:S12]  /*1370*/  LDG.E R0, desc[UR22][R6.64+0x4] ;  /* 0x0000041606007981 */ /* 0x000ed8000c1e1900 */
[----:B--2---:R-:W2:Y:S04]  /*1380*/  @P0 LDG.E R3, desc[UR22][R6.64+0x8] ;  /* 0x0000081606030981 */ /* 0x004ea8000c1e1900 */
[----:B---3--:R3:W-:Y:S04]  /*1390*/  STS [R8+0x4], R0 ;  /* 0x0000040008007388 */ /* 0x0087e80000000800 */
[----:B--2---:R3:W-:Y:S02]  /*13a0*/  @P0 STS [R8+0x8], R3 ;  /* 0x0000080308000388 */ /* 0x0047e40000000800 */
.L_x_11:
[----:B------:R-:W4:Y:S01]  /*13b0*/  LDC.64 R6, c[0x0][0x3a8] ;  /* 0x0000ea00ff067b82 */ /* 0x000f220000000a00 */
[----:B0123--:R-:W-:Y:S01]  /*13c0*/  MOV R3, UR17 ;  /* 0x0000001100037c02 */ /* 0x00ffe20008000f00 */
[----:B------:R-:W0:Y:S04]  /*13d0*/  LDCU UR7, c[0x0][0x3c0] ;  /* 0x00007800ff0777ac */ /* 0x000e280008000800 */
[----:B------:R-:W-:Y:S02]  /*13e0*/  VIADD R3, R3, UR5 ;  /* 0x0000000503037c36 */ /* 0x000fe40008000000 */
[----:B------:R-:W1:Y:S02]  /*13f0*/  LDC.64 R12, c[0x0][0x3a0] ;  /* 0x0000e800ff0c7b82 */ /* 0x000e640000000a00 */
[----:B----4-:R-:W-:-:S06]  /*1400*/  IMAD.WIDE R6, R3, 0x4, R6 ;  /* 0x0000000403067825 */ /* 0x010fcc00078e0206 */
[----:B------:R-:W2:Y:S01]  /*1410*/  LDG.E R6, desc[UR22][R6.64] ;  /* 0x0000001606067981 */ /* 0x000ea2000c1e1900 */
[----:B-1----:R-:W-:-:S06]  /*1420*/  IMAD.WIDE R12, R3, 0x4, R12 ;  /* 0x00000004030c7825 */ /* 0x002fcc00078e020c */
[----:B------:R-:W3:Y:S01]  /*1430*/  LDG.E R12, desc[UR22][R12.64] ;  /* 0x000000160c0c7981 */ /* 0x000ee2000c1e1900 */
[----:B------:R-:W-:Y:S02]  /*1440*/  MOV R3, UR5 ;  /* 0x0000000500037c02 */ /* 0x000fe40008000f00 */
[----:B------:R-:W-:Y:S02]  /*1450*/  MOV R11, UR5 ;  /* 0x00000005000b7c02 */ /* 0x000fe40008000f00 */
[----:B------:R-:W-:Y:S02]  /*1460*/  LEA R3, R3, UR33, 0x2 ;  /* 0x0000002103037c11 */ /* 0x000fe4000f8e10ff */
[----:B------:R-:W-:Y:S02]  /*1470*/  LEA R11, R11, UR19, 0x2 ;  /* 0x000000130b0b7c11 */ /* 0x000fe4000f8e10ff */
[----:B------:R-:W-:-:S04]  /*1480*/  MOV R0, UR5 ;  /* 0x0000000500007c02 */ /* 0x000fc80008000f00 */
[----:B------:R-:W-:-:S04]  /*1490*/  IADD3 R0, PT, PT, R0, 0x1, RZ ;  /* 0x0000000100007810 */ /* 0x000fc80007ffe0ff */
[----:B0-----:R-:W-:Y:S01]  /*14a0*/  ISETP.NE.AND P0, PT, R0, UR7, PT ;  /* 0x0000000700007c0c */ /* 0x001fe2000bf05270 */
[----:B--2---:R2:W-:Y:S04]  /*14b0*/  STS [R3], R6 ;  /* 0x0000000603007388 */ /* 0x0045e80000000800 */
[----:B---3--:R2:W-:Y:S08]  /*14c0*/  STS [R11], R12 ;  /* 0x0000000c0b007388 */ /* 0x0085f00000000800 */
[----:B------:R-:W-:Y:S05]  /*14d0*/  @!P0 BRA `(.L_x_7) ;  /* 0x0000000800088947 */ /* 0x000fea0003800000 */
[----:B------:R-:W-:Y:S01]  /*14e0*/  R2UR UR5, R0 ;  /* 0x00000000000572ca */ /* 0x000fe200000e0000 */
[----:B------:R-:W-:-:S14]  /*14f0*/  BRA `(.L_x_14) ;  /* 0xfffffff400ec7947 */ /* 0x000fdc000383ffff */
.L_x_8:
[----:B------:R-:W-:Y:S01]  /*1500*/  UISETP.GE.U32.AND UP3, UPT, UR40, 0x7, UPT ;  /* 0x000000072800788c */ /* 0x000fe2000bf66070 */
[----:B------:R-:W-:-:S08]  /*1510*/  UMOV UR5, URZ ;  /* 0x000000ff00057c82 */ /* 0x000fd00008000000 */
[----:B------:R-:W-:Y:S05]  /*1520*/  BRA.U !UP3, `(.L_x_15) ;  /* 0x000000010bd47547 */ /* 0x000fea000b800000 */
[----:B------:R-:W0:Y:S01]  /*1530*/  S2UR UR8, SR_CgaCtaId ;  /* 0x00000000000879c3 */ /* 0x000e220000008800 */
[----:B------:R-:W1:Y:S01]  /*1540*/  LDCU UR9, c[0x0][0x3bc] ;  /* 0x00007780ff0977ac */ /* 0x000e620008000800 */
[----:B------:R-:W-:Y:S01]  /*1550*/  IMAD.U32 R3, RZ, RZ, UR17 ;  /* 0x00000011ff037e24 */ /* 0x000fe2000f8e00ff */
[----:B------:R-:W-:Y:S01]  /*1560*/  UMOV UR6, 0x400 ;  /* 0x0000040000067882 */ /* 0x000fe20000000000 */
[----:B------:R-:W-:Y:S02]  /*1570*/  UIMAD UR5, UR51, 0xc, UR41 ;  /* 0x0000000c330578a4 */ /* 0x000fe4000f8e0229 */
[----:B------:R-:W-:Y:S02]  /*1580*/  ULOP3.LUT UR18, UR7, 0x7ffffff8, URZ, 0xc0, !UPT ;  /* 0x7ffffff807127892 */ /* 0x000fe4000f8ec0ff */
[----:B0-----:R-:W-:-:S04]  /*1590*/  ULEA UR6, UR8, UR6, 0x18 ;  /* 0x0000000608067291 */ /* 0x001fc8000f8ec0ff */
[----:B-1----:R-:W-:Y:S02]  /*15a0*/  UIMAD UR5, UR5, UR9, UR6 ;  /* 0x00000009050572a4 */ /* 0x002fe4000f8e0206 */
[----:B------:R-:W-:Y:S02]  /*15b0*/  UIADD3 UR6, UPT, UPT, -UR18, URZ, URZ ;  /* 0x000000ff12067290 */ /* 0x000fe4000fffe1ff */
[----:B------:R-:W-:-:S06]  /*15c0*/  UIADD3 UR5, UPT, UPT, UR5, 0x10, URZ ;  /* 0x0000001005057890 */ /* 0x000fcc000fffe0ff */
[----:B------:R-:W-:-:S07]  /*15d0*/  MOV R0, UR5 ;  /* 0x0000000500007c02 */ /* 0x000fce0008000f00 */
.L_x_16:
[----:B------:R-:W0:Y:S08]  /*15e0*/  LDC.64 R6, c[0x0][0x3a8] ;  /* 0x0000ea00ff067b82 */ /* 0x000e300000000a00 */
        /* <DEDUP_REMOVED lines=19> */
[----:B------:R-:W-:-:S04]  /*1720*/  UIADD3 UR6, UPT, UPT, UR6, 0x8, URZ ;  /* 0x0000000806067890 */ /* 0x000fc8000fffe0ff */
[----:B------:R-:W-:Y:S01]  /*1730*/  UISETP.NE.AND UP3, UPT, UR6, URZ, UPT ;  /* 0x000000ff0600728c */ /* 0x000fe2000bf65270 */
[----:B------:R-:W-:Y:S01]  /*1740*/  IADD3 R3, PT, PT, R3, 0x8, RZ ;  /* 0x0000000803037810 */ /* 0x000fe20007ffe0ff */
[----:B--2---:R-:W-:Y:S04]  /*1750*/  STS [R0+UR41+-0x10], R11 ;  /* 0xfffff00b00007988 */ /* 0x004fe80008000829 */
[----:B----4-:R-:W-:Y:S04]  /*1760*/  STS [R0+-0x10], R15 ;  /* 0xfffff00f00007388 */ /* 0x010fe80000000800 */
[----:B---3--:R-:W-:Y:S04]  /*1770*/  STS [R0+UR41+-0xc], R17 ;  /* 0xfffff41100007988 */ /* 0x008fe80008000829 */
[----:B-----5:R-:W-:Y:S04]  /*1780*/  STS [R0+-0xc], R19 ;  /* 0xfffff41300007388 */ /* 0x020fe80000000800 */
[----:B------:R-:W-:Y:S04]  /*1790*/  STS [R0+UR41+-0x8], R21 ;  /* 0xfffff81500007988 */ /* 0x000fe80008000829 */
[----:B------:R-:W-:Y:S04]  /*17a0*/  STS [R0+-0x8], R23 ;  /* 0xfffff81700007388 */ /* 0x000fe80000000800 */
[----:B------:R-:W-:Y:S04]  /*17b0*/  STS [R0+UR41+-0x4], R25 ;  /* 0xfffffc1900007988 */ /* 0x000fe80008000829 */
[----:B------:R-:W-:Y:S04]  /*17c0*/  STS [R0+-0x4], R27 ;  /* 0xfffffc1b00007388 */ /* 0x000fe80000000800 */
[----:B------:R-:W-:Y:S04]  /*17d0*/  STS [R0+UR41], R29 ;  /* 0x0000001d00007988 */ /* 0x000fe80008000829 */
[----:B------:R-:W-:Y:S04]  /*17e0*/  STS [R0], R8 ;  /* 0x0000000800007388 */ /* 0x000fe80000000800 */
[----:B------:R-:W-:Y:S04]  /*17f0*/  STS [R0+UR41+0x4], R14 ;  /* 0x0000040e00007988 */ /* 0x000fe80008000829 */
[----:B------:R-:W-:Y:S04]  /*1800*/  STS [R0+0x4], R16 ;  /* 0x0000041000007388 */ /* 0x000fe80000000800 */
[----:B------:R-:W-:Y:S04]  /*1810*/  STS [R0+UR41+0x8], R18 ;  /* 0x0000081200007988 */ /* 0x000fe80008000829 */
[----:B------:R-:W-:Y:S04]  /*1820*/  STS [R0+0x8], R20 ;  /* 0x0000081400007388 */ /* 0x000fe80000000800 */
[----:B------:R-:W-:Y:S04]  /*1830*/  STS [R0+UR41+0xc], R22 ;  /* 0x00000c1600007988 */ /* 0x000fe80008000829 */
[----:B------:R0:W-:Y:S02]  /*1840*/  STS [R0+0xc], R24 ;  /* 0x00000c1800007388 */ /* 0x0001e40000000800 */
[----:B0-----:R-:W-:Y:S01]  /*1850*/  IADD3 R0, PT, PT, R0, 0x20, RZ ;  /* 0x0000002000007810 */ /* 0x001fe20007ffe0ff */
[----:B------:R-:W-:Y:S06]  /*1860*/  BRA.U UP3, `(.L_x_16) ;  /* 0xfffffffd035c7547 */ /* 0x000fec000b83ffff */
[----:B------:R-:W-:-:S05]  /*1870*/  UMOV UR5, UR18 ;  /* 0x0000001200057c82 */ /* 0x000fca0008000000 */
.L_x_15:
[----:B------:R-:W-:-:S09]  /*1880*/  UISETP.NE.AND UP3, UPT, UR39, URZ, UPT ;  /* 0x000000ff2700728c */ /* 0x000fd2000bf65270 */
[----:B------:R-:W-:Y:S05]  /*1890*/  BRA.U !UP3, `(.L_x_7) ;  /* 0x000000050b187547 */ /* 0x000fea000b800000 */
[----:B------:R-:W-:Y:S02]  /*18a0*/  UIADD3 UR6, UPT, UPT, UR39, -0x1, URZ ;  /* 0xffffffff27067890 */ /* 0x000fe4000fffe0ff */
[----:B------:R-:W-:Y:S02]  /*18b0*/  UISETP.NE.AND UP4, UPT, UR38, URZ, UPT ;  /* 0x000000ff2600728c */ /* 0x000fe4000bf85270 */
[----:B------:R-:W-:-:S09]  /*18c0*/  UISETP.GE.U32.AND UP3, UPT, UR6, 0x3, UPT ;  /* 0x000000030600788c */ /* 0x000fd2000bf66070 */
[----:B------:R-:W-:Y:S05]  /*18d0*/  BRA.U !UP3, `(.L_x_17) ;  /* 0x000000010b6c7547 */ /* 0x000fea000b800000 */
[----:B------:R-:W0:Y:S01]  /*18e0*/  LDCU.128 UR8, c[0x0][0x3a0] ;  /* 0x00007400ff0877ac */ /* 0x000e220008000c00 */
[----:B------:R-:W-:-:S04]  /*18f0*/  UIADD3 UR6, UPT, UPT, UR17, UR5, URZ ;  /* 0x0000000511067290 */ /* 0x000fc8000fffe0ff */
[----:B0-----:R-:W-:Y:S02]  /*1900*/  UIMAD.WIDE UR10, UR6, 0x4, UR10 ;  /* 0x00000004060a78a5 */ /* 0x001fe4000f8e020a */
[----:B------:R-:W-:-:S04]  /*1910*/  UIMAD.WIDE UR8, UR6, 0x4, UR8 ;  /* 0x00000004060878a5 */ /* 0x000fc8000f8e0208 */
[----:B------:R-:W-:Y:S01]  /*1920*/  MOV R6, UR10 ;  /* 0x0000000a00067c02 */ /* 0x000fe20008000f00 */
[----:B------:R-:W-:Y:S01]  /*1930*/  IMAD.U32 R7, RZ, RZ, UR11 ;  /* 0x0000000bff077e24 */ /* 0x000fe2000f8e00ff */
[----:B------:R-:W-:Y:S02]  /*1940*/  MOV R12, UR8 ;  /* 0x00000008000c7c02 */ /* 0x000fe40008000f00 */
[----:B------:R-:W-:Y:S02]  /*1950*/  MOV R13, UR9 ;  /* 0x00000009000d7c02 */ /* 0x000fe40008000f00 */
        /* <DEDUP_REMOVED lines=8> */
[----:B------:R-:W-:-:S02]  /*19e0*/  ULEA UR6, UR5, UR33, 0x2 ;  /* 0x0000002105067291 */ /* 0x000fc4000f8e10ff */
[----:B------:R-:W-:Y:S02]  /*19f0*/  ULEA UR8, UR5, UR19, 0x2 ;  /* 0x0000001305087291 */ /* 0x000fe4000f8e10ff */
[----:B------:R-:W-:-:S05]  /*1a00*/  UIADD3 UR5, UPT, UPT, UR5, 0x4, URZ ;  /* 0x0000000405057890 */ /* 0x000fca000fffe0ff */
[----:B--2---:R0:W-:Y:S04]  /*1a10*/  STS [UR6], R17 ;  /* 0x00000011ff007988 */ /* 0x0041e80008000806 */
[----:B---3--:R0:W-:Y:S04]  /*1a20*/  STS [UR8], R0 ;  /* 0x00000000ff007988 */ /* 0x0081e80008000808 */
[----:B----4-:R0:W-:Y:S04]  /*1a30*/  STS [UR6+0x4], R3 ;  /* 0x00000403ff007988 */ /* 0x0101e80008000806 */
[----:B-----5:R0:W-:Y:S04]  /*1a40*/  STS [UR8+0x4], R8 ;  /* 0x00000408ff007988 */ /* 0x0201e80008000808 */
[----:B------:R0:W-:Y:S04]  /*1a50*/  STS [UR6+0x8], R11 ;  /* 0x0000080bff007988 */ /* 0x0001e80008000806 */
[----:B------:R0:W-:Y:S04]  /*1a60*/  STS [UR8+0x8], R14 ;  /* 0x0000080eff007988 */ /* 0x0001e80008000808 */
[----:B------:R0:W-:Y:S04]  /*1a70*/  STS [UR6+0xc], R15 ;  /* 0x00000c0fff007988 */ /* 0x0001e80008000806 */
[----:B------:R0:W-:Y:S02]  /*1a80*/  STS [UR8+0xc], R16 ;  /* 0x00000c10ff007988 */ /* 0x0001e40008000808 */
.L_x_17:
[----:B------:R-:W-:Y:S05]  /*1a90*/  BRA.U !UP4, `(.L_x_7) ;  /* 0x000000010c987547 */ /* 0x000fea000b800000 */
[----:B------:R-:W-:Y:S02]  /*1aa0*/  ULOP3.LUT UR6, UR7, 0x1, URZ, 0xc0, !UPT ;  /* 0x0000000107067892 */ /* 0x000fe4000f8ec0ff */
[----:B------:R-:W-:Y:S02]  /*1ab0*/  UISETP.NE.AND UP3, UPT, UR38, 0x1, UPT ;  /* 0x000000012600788c */ /* 0x000fe4000bf65270 */
[----:B------:R-:W-:-:S04]  /*1ac0*/  UISETP.NE.U32.AND UP4, UPT, UR6, 0x1, UPT ;  /* 0x000000010600788c */ /* 0x000fc8000bf85070 */
[----:B------:R-:W-:Y:S02]  /*1ad0*/  PLOP3.LUT P0, PT, PT, PT, UP3, 0x80, 0x8 ;  /* 0x000000000008781c */ /* 0x000fe40003f0f038 */
[----:B------:R-:W-:-:S03]  /*1ae0*/  PLOP3.LUT P1, PT, PT, PT, UP4, 0x80, 0x8 ;  /* 0x000000000008781c */ /* 0x000fc60003f2f048 */
[----:B------:R-:W1:Y:S02]  /*1af0*/  @UP3 LDCU.128 UR12, c[0x0][0x3a0] ;  /* 0x00007400ff0c37ac */ /* 0x000e640008000c00 */
[----:B------:R-:W2:Y:S01]  /*1b00*/  @!UP4 LDCU.128 UR8, c[0x0][0x3a0] ;  /* 0x00007400ff08c7ac */ /* 0x000ea20008000c00 */
[----:B------:R-:W-:Y:S02]  /*1b10*/  @UP3 UIADD3 UR50, UPT, UPT, UR17, UR5, URZ ;  /* 0x0000000511323290 */ /* 0x000fe4000fffe0ff */
[----:B------:R-:W-:Y:S02]  /*1b20*/  @UP3 ULEA UR52, UR5, UR33, 0x2 ;  /* 0x0000002105343291 */ /* 0x000fe4000f8e10ff */
[----:B------:R-:W-:Y:S02]  /*1b30*/  @UP3 ULEA UR53, UR5, UR19, 0x2 ;  /* 0x0000001305353291 */ /* 0x000fe4000f8e10ff */
[----:B------:R-:W-:-:S04]  /*1b40*/  @UP3 UIADD3 UR5, UPT, UPT, UR5, 0x2, URZ ;  /* 0x0000000205053890 */ /* 0x000fc8000fffe0ff */
[----:B------:R-:W-:Y:S02]  /*1b50*/  @!UP4 UIADD3 UR6, UPT, UPT, UR17, UR5, URZ ;  /* 0x000000051106c290 */ /* 0x000fe4000fffe0ff */
[----:B-1----:R-:W-:Y:S02]  /*1b60*/  @UP3 UIMAD.WIDE UR14, UR50, 0x4, UR14 ;  /* 0x00000004320e38a5 */ /* 0x002fe4000f8e020e */
[----:B------:R-:W-:Y:S02]  /*1b70*/  @UP3 UIMAD.WIDE UR12, UR50, 0x4, UR12 ;  /* 0x00000004320c38a5 */ /* 0x000fe4000f8e020c */
[----:B--2---:R-:W-:Y:S02]  /*1b80*/  @!UP4 UIMAD.WIDE UR10, UR6, 0x4, UR10 ;  /* 0x00000004060ac8a5 */ /* 0x004fe4000f8e020a */
[----:B------:R-:W-:Y:S01]  /*1b90*/  @!UP4 UIMAD.WIDE UR8, UR6, 0x4, UR8 ;  /* 0x000000040608c8a5 */ /* 0x000fe2000f8e0208 */
[----:B------:R-:W-:Y:S01]  /*1ba0*/  MOV R6, UR14 ;  /* 0x0000000e00067c02 */ /* 0x000fe20008000f00 */
[----:B------:R-:W-:Y:S01]  /*1bb0*/  IMAD.U32 R12, RZ, RZ, UR12 ;  /* 0x0000000cff0c7e24 */ /* 0x000fe2000f8e00ff */
[----:B------:R-:W-:-:S02]  /*1bc0*/  MOV R7, UR15 ;  /* 0x0000000f00077c02 */ /* 0x000fc40008000f00 */
[----:B------:R-:W-:Y:S02]  /*1bd0*/  MOV R13, UR13 ;  /* 0x0000000d000d7c02 */ /* 0x000fe40008000f00 */
[----:B0-----:R-:W-:Y:S01]  /*1be0*/  MOV R14, UR10 ;  /* 0x0000000a000e7c02 */ /* 0x001fe20008000f00 */
[----:B------:R-:W2:Y:S01]  /*1bf0*/  @P0 LDG.E R11, desc[UR22][R6.64] ;  /* 0x00000016060b0981 */ /* 0x000ea2000c1e1900 */
[----:B------:R-:W-:Y:S01]  /*1c00*/  MOV R15, UR11 ;  /* 0x0000000b000f7c02 */ /* 0x000fe20008000f00 */
[----:B------:R-:W-:Y:S01]  /*1c10*/  IMAD.U32 R17, RZ, RZ, UR9 ;  /* 0x00000009ff117e24 */ /* 0x000fe2000f8e00ff */
[----:B------:R-:W-:Y:S01]  /*1c20*/  MOV R16, UR8 ;  /* 0x0000000800107c02 */ /* 0x000fe20008000f00 */
[----:B------:R-:W3:Y:S04]  /*1c30*/  @P0 LDG.E R0, desc[UR22][R12.64] ;  /* 0x000000160c000981 */ /* 0x000ee8000c1e1900 */
[----:B------:R-:W4:Y:S04]  /*1c40*/  @P0 LDG.E R3, desc[UR22][R6.64+0x4] ;  /* 0x0000041606030981 */ /* 0x000f28000c1e1900 */
[----:B------:R-:W5:Y:S04]  /*1c50*/  @P0 LDG.E R8, desc[UR22][R12.64+0x4] ;  /* 0x000004160c080981 */ /* 0x000f68000c1e1900 */
[----:B------:R-:W5:Y:S04]  /*1c60*/  @!P1 LDG.E R14, desc[UR22][R14.64] ;  /* 0x000000160e0e9981 */ /* 0x000f68000c1e1900 */
[----:B------:R-:W5:Y:S01]  /*1c70*/  @!P1 LDG.E R16, desc[UR22][R16.64] ;  /* 0x0000001610109981 */ /* 0x000f62000c1e1900 */
[----:B------:R-:W-:-:S02]  /*1c80*/  @!UP4 ULEA UR6, UR5, UR33, 0x2 ;  /* 0x000000210506c291 */ /* 0x000fc4000f8e10ff */
[----:B------:R-:W-:Y:S01]  /*1c90*/  @!UP4 ULEA UR5, UR5, UR19, 0x2 ;  /* 0x000000130505c291 */ /* 0x000fe2000f8e10ff */
[----:B--2---:R1:W-:Y:S04]  /*1ca0*/  @P0 STS [UR52], R11 ;  /* 0x0000000bff000988 */ /* 0x0043e80008000834 */
[----:B---3--:R1:W-:Y:S04]  /*1cb0*/  @P0 STS [UR53], R0 ;  /* 0x00000000ff000988 */ /* 0x0083e80008000835 */
[----:B----4-:R1:W-:Y:S04]  /*1cc0*/  @P0 STS [UR52+0x4], R3 ;  /* 0x00000403ff000988 */ /* 0x0103e80008000834 */
[----:B-----5:R1:W-:Y:S04]  /*1cd0*/  @P0 STS [UR53+0x4], R8 ;  /* 0x00000408ff000988 */ /* 0x0203e80008000835 */
[----:B------:R1:W-:Y:S04]  /*1ce0*/  @!P1 STS [UR6], R14 ;  /* 0x0000000eff009988 */ /* 0x0003e80008000806 */
[----:B------:R1:W-:Y:S02]  /*1cf0*/  @!P1 STS [UR5], R16 ;  /* 0x00000010ff009988 */ /* 0x0003e40008000805 */
.L_x_7:
[----:B------:R-:W-:Y:S06]  /*1d00*/  BAR.SYNC.DEFER_BLOCKING 0x0 ;  /* 0x0000000000007b1d */ /* 0x000fec0000010000 */
[----:B------:R-:W-:Y:S05]  /*1d10*/  BRA.U !UP0, `(.L_x_18) ;  /* 0x0000000908a07547 */ /* 0x000fea000b800000 */
[----:B------:R-:W-:-:S09]  /*1d20*/  UISETP.GT.AND UP3, UPT, UR51, URZ, UPT ;  /* 0x000000ff3300728c */ /* 0x000fd2000bf64270 */
[----:B------:R-:W-:Y:S05]  /*1d30*/  BRA.U UP3, `(.L_x_19) ;  /* 0x0000000103d07547 */ /* 0x000fea000b800000 */
[----:B------:R-:W-:-:S05]  /*1d40*/  UMOV UR5, URZ ;  /* 0x000000ff00057c82 */ /* 0x000fca0008000000 */
.L_x_24:
[----:B---3--:R-:W3:Y:S01]  /*1d50*/  LDCU UR7, c[0x0][0x3c0] ;  /* 0x00007800ff0777ac */ /* 0x008ee20008000800 */
[----:B01----:R-:W-:Y:S01]  /*1d60*/  HFMA2 R0, -RZ, RZ, 0, 0 ;  /* 0x00000000ff007431 */ /* 0x003fe200000001ff */
[----:B------:R-:W-:Y:S01]  /*1d70*/  UISETP.GE.U32.AND UP4, UPT, UR47, 0x7, UPT ;  /* 0x000000072f00788c */ /* 0x000fe2000bf86070 */
[----:B------:R-:W-:Y:S01]  /*1d80*/  UMOV UR9, UR5 ;  /* 0x0000000500097c82 */ /* 0x000fe20008000000 */
[----:B------:R-:W-:-:S04]  /*1d90*/  UIADD3 UR5, UPT, UPT, UR5, 0x1, URZ ;  /* 0x0000000105057890 */ /* 0x000fc8000fffe0ff */
[----:B---3--:R-:W-:-:S03]  /*1da0*/  UISETP.NE.AND UP3, UPT, UR5, UR7, UPT ;  /* 0x000000070500728c */ /* 0x008fc6000bf65270 */
[----:B------:R-:W-:Y:S08]  /*1db0*/  BRA.U !UP4, `(.L_x_20) ;  /* 0x000000010c407547 */ /* 0x000ff0000b800000 */
[----:B------:R-:W0:Y:S01]  /*1dc0*/  LDCU UR10, c[0x0][0x3bc] ;  /* 0x00007780ff0a77ac */ /* 0x000e220008000800 */
[----:B------:R-:W-:-:S05]  /*1dd0*/  UMOV UR6, URZ ;  /* 0x000000ff00067c82 */ /* 0x000fca0008000000 */
.L_x_21:
[----:B0-----:R-:W-:Y:S02]  /*1de0*/  UIMAD UR8, UR9, UR10, UR6 ;  /* 0x0000000a090872a4 */ /* 0x001fe4000f8e0206 */
[----:B------:R-:W-:Y:S02]  /*1df0*/  UIADD3 UR6, UPT, UPT, UR6, 0x8, URZ ;  /* 0x0000000806067890 */ /* 0x000fe4000fffe0ff */
[----:B------:R-:W-:Y:S02]  /*1e00*/  ULEA UR8, UR8, UR20, 0x2 ;  /* 0x0000001408087291 */ /* 0x000fe4000f8e10ff */
[----:B------:R-:W-:-:S07]  /*1e10*/  UISETP.NE.AND UP4, UPT, UR6, UR27, UPT ;  /* 0x0000001b0600728c */ /* 0x000fce000bf85270 */
[----:B-1----:R1:W-:Y:S04]  /*1e20*/  STS [UR8], R5 ;  /* 0x00000005ff007988 */ /* 0x0023e80008000808 */
[----:B------:R1:W-:Y:S04]  /*1e30*/  STS [UR8+0x4], R5 ;  /* 0x00000405ff007988 */ /* 0x0003e80008000808 */
[----:B------:R1:W-:Y:S04]  /*1e40*/  STS [UR8+0x8], R5 ;  /* 0x00000805ff007988 */ /* 0x0003e80008000808 */
[----:B------:R1:W-:Y:S04]  /*1e50*/  STS [UR8+0xc], R5 ;  /* 0x00000c05ff007988 */ /* 0x0003e80008000808 */
[----:B------:R1:W-:Y:S04]  /*1e60*/  STS [UR8+0x10], R5 ;  /* 0x00001005ff007988 */ /* 0x0003e80008000808 */
[----:B------:R1:W-:Y:S04]  /*1e70*/  STS [UR8+0x14], R5 ;  /* 0x00001405ff007988 */ /* 0x0003e80008000808 */
[----:B------:R1:W-:Y:S04]  /*1e80*/  STS [UR8+0x18], R5 ;  /* 0x00001805ff007988 */ /* 0x0003e80008000808 */
[----:B------:R1:W-:Y:S01]  /*1e90*/  STS [UR8+0x1c], R5 ;  /* 0x00001c05ff007988 */ /* 0x0003e20008000808 */
[----:B------:R-:W-:Y:S05]  /*1ea0*/  BRA.U UP4, `(.L_x_21) ;  /* 0xfffffffd04cc7547 */ /* 0x000fea000b83ffff */
[----:B------:R-:W-:-:S07]  /*1eb0*/  MOV R0, UR27 ;  /* 0x0000001b00007c02 */ /* 0x000fce0008000f00 */
.L_x_20:
[----:B------:R-:W-:-:S09]  /*1ec0*/  UISETP.NE.AND UP4, UPT, UR46, URZ, UPT ;  /* 0x000000ff2e00728c */ /* 0x000fd2000bf85270 */
[----:B------:R-:W-:Y:S05]  /*1ed0*/  BRA.U !UP4, `(.L_x_22) ;  /* 0x000000010c607547 */ /* 0x000fea000b800000 */
[----:B------:R-:W-:Y:S02]  /*1ee0*/  UISETP.GE.U32.AND UP4, UPT, UR35, 0x3, UPT ;  /* 0x000000032300788c */ /* 0x000fe4000bf86070 */
[----:B------:R-:W-:-:S07]  /*1ef0*/  UISETP.NE.AND UP5, UPT, UR45, URZ, UPT ;  /* 0x000000ff2d00728c */ /* 0x000fce000bfa5270 */
[----:B------:R-:W-:Y:S05]  /*1f00*/  BRA.U !UP4, `(.L_x_23) ;  /* 0x000000010c207547 */ /* 0x000fea000b800000 */
[----:B--2---:R-:W0:Y:S02]  /*1f10*/  LDC R3, c[0x0][0x3bc] ;  /* 0x0000ef00ff037b82 */ /* 0x004e240000000800 */
[----:B0-----:R-:W-:Y:S01]  /*1f20*/  IMAD R3, R3, UR9, R0 ;  /* 0x0000000903037c24 */ /* 0x001fe2000f8e0200 */
[----:B------:R-:W-:-:S04]  /*1f30*/  IADD3 R0, PT, PT, R0, 0x4, RZ ;  /* 0x0000000400007810 */ /* 0x000fc80007ffe0ff */
[----:B------:R-:W-:-:S05]  /*1f40*/  LEA R6, R3, UR20, 0x2 ;  /* 0x0000001403067c11 */ /* 0x000fca000f8e10ff */
[----:B------:R0:W-:Y:S04]  /*1f50*/  STS [R6], R5 ;  /* 0x0000000506007388 */ /* 0x0001e80000000800 */
[----:B------:R0:W-:Y:S04]  /*1f60*/  STS [R6+0x4], R5 ;  /* 0x0000040506007388 */ /* 0x0001e80000000800 */
[----:B------:R0:W-:Y:S04]  /*1f70*/  STS [R6+0x8], R5 ;  /* 0x0000080506007388 */ /* 0x0001e80000000800 */
[----:B------:R0:W-:Y:S02]  /*1f80*/  STS [R6+0xc], R5 ;  /* 0x00000c0506007388 */ /* 0x0001e40000000800 */
.L_x_23:
[----:B------:R-:W-:Y:S05]  /*1f90*/  BRA.U !UP5, `(.L_x_22) ;  /* 0x000000010d307547 */ /* 0x000fea000b800000 */
[----:B------:R-:W-:Y:S02]  /*1fa0*/  ISETP.NE.AND P0, PT, RZ, UR34, PT ;  /* 0x00000022ff007c0c */ /* 0x000fe4000bf05270 */
[----:B------:R-:W-:-:S11]  /*1fb0*/  ISETP.NE.AND P1, PT, RZ, UR43, PT ;  /* 0x0000002bff007c0c */ /* 0x000fd6000bf25270 */
[----:B--2---:R-:W2:Y:S08]  /*1fc0*/  @P0 LDC R3, c[0x0][0x3bc] ;  /* 0x0000ef00ff030b82 */ /* 0x004eb00000000800 */
[----:B------:R-:W3:Y:S01]  /*1fd0*/  @P1 LDC R7, c[0x0][0x3bc] ;  /* 0x0000ef00ff071b82 */ /* 0x000ee20000000800 */
[----:B--2---:R-:W-:Y:S01]  /*1fe0*/  @P0 IMAD R3, R3, UR9, R0 ;  /* 0x0000000903030c24 */ /* 0x004fe2000f8e0200 */
[----:B------:R-:W-:-:S04]  /*1ff0*/  @P0 IADD3 R0, PT, PT, R0, 0x2, RZ ;  /* 0x0000000200000810 */ /* 0x000fc80007ffe0ff */
[----:B0-----:R-:W-:Y:S01]  /*2000*/  @P0 LEA R6, R3, UR20, 0x2 ;  /* 0x0000001403060c11 */ /* 0x001fe2000f8e10ff */
[----:B---3--:R-:W-:-:S04]  /*2010*/  @P1 IMAD R0, R7, UR9, R0 ;  /* 0x0000000907001c24 */ /* 0x008fc8000f8e0200 */
[----:B------:R3:W-:Y:S01]  /*2020*/  @P0 STS [R6], R5 ;  /* 0x0000000506000388 */ /* 0x0007e20000000800 */
[----:B------:R-:W-:-:S03]  /*2030*/  @P1 LEA R0, R0, UR20, 0x2 ;  /* 0x0000001400001c11 */ /* 0x000fc6000f8e10ff */
[----:B------:R3:W-:Y:S04]  /*2040*/  @P0 STS [R6+0x4], R5 ;  /* 0x0000040506000388 */ /* 0x0007e80000000800 */
[----:B------:R3:W-:Y:S02]  /*2050*/  @P1 STS [R0], R5 ;  /* 0x0000000500001388 */ /* 0x0007e40000000800 */
.L_x_22:
[----:B------:R-:W-:Y:S05]  /*2060*/  BRA.U UP3, `(.L_x_24) ;  /* 0xfffffffd03387547 */ /* 0x000fea000b83ffff */
[----:B------:R-:W-:Y:S05]  /*2070*/  BRA `(.L_x_18) ;  /* 0x0000000400c87947 */ /* 0x000fea0003800000 */
.L_x_19:
[----:B------:R-:W-:-:S05]  /*2080*/  UMOV UR5, URZ ;  /* 0x000000ff00057c82 */ /* 0x000fca0008000000 */
.L_x_31:
[----:B---3--:R-:W-:-:S05]  /*2090*/  UMOV UR6, URZ ;  /* 0x000000ff00067c82 */ /* 0x008fca0008000000 */
.L_x_30:
[----:B------:R-:W-:Y:S01]  /*20a0*/  ISETP.GE.U32.AND P0, PT, R4, 0x7, PT ;  /* 0x000000070400780c */ /* 0x000fe20003f06070 */
[----:B------:R-:W-:Y:S01]  /*20b0*/  UMOV UR7, URZ ;  /* 0x000000ff00077c82 */ /* 0x000fe20008000000 */
[----:B01-3--:R-:W-:-:S11]  /*20c0*/  IMAD.MOV.U32 R0, RZ, RZ, RZ ;  /* 0x000000ffff007224 */ /* 0x00bfd600078e00ff */
[----:B------:R-:W-:Y:S05]  /*20d0*/  @!P0 BRA `(.L_x_25) ;  /* 0x0000000000988947 */ /* 0x000fea0003800000 */
[----:B------:R-:W0:Y:S01]  /*20e0*/  S2UR UR8, SR_CgaCtaId ;  /* 0x00000000000879c3 */ /* 0x000e220000008800 */
[----:B------:R-:W-:Y:S01]  /*20f0*/  HFMA2 R0, -RZ, RZ, 0, 0 ;  /* 0x00000000ff007431 */ /* 0x000fe200000001ff */
[----:B------:R-:W-:Y:S01]  /*2100*/  UMOV UR7, 0x400 ;  /* 0x0000040000077882 */ /* 0x000fe20000000000 */
[----:B------:R-:W1:Y:S01]  /*2110*/  LDCU UR11, c[0x0][0x3b8] ;  /* 0x00007700ff0b77ac */ /* 0x000e620008000800 */
[----:B0-----:R-:W-:-:S03]  /*2120*/  ULEA UR10, UR8, UR7, 0x18 ;  /* 0x00000007080a7291 */ /* 0x001fc6000f8ec0ff */
[----:B-1----:R-:W-:-:S09]  /*2130*/  UMOV UR7, URZ ;  /* 0x000000ff00077c82 */ /* 0x002fd20008000000 */
.L_x_26:
[----:B------:R-:W-:Y:S02]  /*2140*/  UIMAD UR8, UR5, UR11, UR7 ;  /* 0x0000000b050872a4 */ /* 0x000fe4000f8e0207 */
[----:B------:R-:W-:Y:S02]  /*2150*/  UIMAD UR9, UR6, UR11, UR7 ;  /* 0x0000000b060972a4 */ /* 0x000fe4000f8e0207 */
[----:B------:R-:W-:Y:S02]  /*2160*/  ULEA UR8, UR8, UR49, 0x2 ;  /* 0x0000003108087291 */ /* 0x000fe4000f8e10ff */
[----:B------:R-:W-:Y:S02]  /*2170*/  ULEA UR9, UR9, UR10, 0x2 ;  /* 0x0000000a09097291 */ /* 0x000fe4000f8e10ff */
[----:B------:R-:W-:-:S04]  /*2180*/  UIADD3 UR7, UPT, UPT, UR7, 0x8, URZ ;  /* 0x0000000807077890 */ /* 0x000fc8000fffe0ff */
[----:B------:R-:W-:Y:S01]  /*2190*/  UISETP.NE.AND UP3, UPT, UR7, UR26, UPT ;  /* 0x0000001a0700728c */ /* 0x000fe2000bf65270 */
[----:B--2---:R-:W-:Y:S04]  /*21a0*/  LDS R3, [UR8] ;  /* 0x00000008ff037984 */ /* 0x004fe80008000800 */
[----:B------:R-:W0:Y:S04]  /*21b0*/  LDS R6, [UR9] ;  /* 0x00000009ff067984 */ /* 0x000e280008000800 */
[----:B------:R-:W-:Y:S04]  /*21c0*/  LDS R8, [UR8+0x4] ;  /* 0x00000408ff087984 */ /* 0x000fe80008000800 */
[----:B------:R-:W1:Y:S04]  /*21d0*/  LDS R7, [UR9+0x4] ;  /* 0x00000409ff077984 */ /* 0x000e680008000800 */
[----:B------:R-:W-:Y:S04]  /*21e0*/  LDS R12, [UR8+0x8] ;  /* 0x00000808ff0c7984 */ /* 0x000fe80008000800 */
[----:B------:R-:W2:Y:S04]  /*21f0*/  LDS R11, [UR9+0x8] ;  /* 0x00000809ff0b7984 */ /* 0x000ea80008000800 */
[----:B------:R-:W-:Y:S04]  /*2200*/  LDS R14, [UR8+0xc] ;  /* 0x00000c08ff0e7984 */ /* 0x000fe80008000800 */
[----:B------:R-:W3:Y:S04]  /*2210*/  LDS R13, [UR9+0xc] ;  /* 0x00000c09ff0d7984 */ /* 0x000ee80008000800 */
[----:B------:R-:W-:Y:S04]  /*2220*/  LDS R16, [UR8+0x10] ;  /* 0x00001008ff107984 */ /* 0x000fe80008000800 */
[----:B------:R-:W4:Y:S04]  /*2230*/  LDS R15, [UR9+0x10] ;  /* 0x00001009ff0f7984 */ /* 0x000f280008000800 */
[----:B------:R-:W-:Y:S04]  /*2240*/  LDS R18, [UR8+0x14] ;  /* 0x00001408ff127984 */ /* 0x000fe80008000800 */
[----:B------:R-:W5:Y:S01]  /*2250*/  LDS R17, [UR9+0x14] ;  /* 0x00001409ff117984 */ /* 0x000f620008000800 */
[----:B0-----:R-:W-:-:S03]  /*2260*/  FFMA R3, R3, R6, R0 ;  /* 0x0000000603037223 */ /* 0x001fc60000000000 */
[----:B------:R-:W-:Y:S04]  /*2270*/  LDS R20, [UR8+0x18] ;  /* 0x00001808ff147984 */ /* 0x000fe80008000800 */
[----:B------:R-:W0:Y:S01]  /*2280*/  LDS R19, [UR9+0x18] ;  /* 0x00001809ff137984 */ /* 0x000e220008000800 */
[----:B-1----:R-:W-:-:S03]  /*2290*/  FFMA R3, R8, R7, R3 ;  /* 0x0000000708037223 */ /* 0x002fc60000000003 */
[----:B------:R-:W-:Y:S04]  /*22a0*/  LDS R22, [UR8+0x1c] ;  /* 0x00001c08ff167984 */ /* 0x000fe80008000800 */
[----:B------:R-:W1:Y:S01]  /*22b0*/  LDS R21, [UR9+0x1c] ;  /* 0x00001c09ff157984 */ /* 0x000e620008000800 */
[----:B--2---:R-:W-:-:S04]  /*22c0*/  FFMA R3, R12, R11, R3 ;  /* 0x0000000b0c037223 */ /* 0x004fc80000000003 */
[----:B---3--:R-:W-:-:S04]  /*22d0*/  FFMA R3, R14, R13, R3 ;  /* 0x0000000d0e037223 */ /* 0x008fc80000000003 */
[----:B----4-:R-:W-:-:S04]  /*22e0*/  FFMA R3, R16, R15, R3 ;  /* 0x0000000f10037223 */ /* 0x010fc80000000003 */
[----:B-----5:R-:W-:-:S04]  /*22f0*/  FFMA R3, R18, R17, R3 ;  /* 0x0000001112037223 */ /* 0x020fc80000000003 */
[----:B0-----:R-:W-:-:S04]  /*2300*/  FFMA R3, R20, R19, R3 ;  /* 0x0000001314037223 */ /* 0x001fc80000000003 */
[----:B-1----:R-:W-:Y:S01]  /*2310*/  FFMA R0, R22, R21, R3 ;  /* 0x0000001516007223 */ /* 0x002fe20000000003 */
[----:B------:R-:W-:Y:S06]  /*2320*/  BRA.U UP3, `(.L_x_26) ;  /* 0xfffffffd03847547 */ /* 0x000fec000b83ffff */
[----:B------:R-:W-:-:S05]  /*2330*/  UMOV UR7, UR26 ;  /* 0x0000001a00077c82 */ /* 0x000fca0008000000 */
.L_x_25:
[----:B------:R-:W-:-:S09]  /*2340*/  UISETP.NE.AND UP3, UPT, UR48, URZ, UPT ;  /* 0x000000ff3000728c */ /* 0x000fd2000bf65270 */
[----:B------:R-:W-:Y:S05]  /*2350*/  BRA.U !UP3, `(.L_x_27) ;  /* 0x000000010bdc7547 */ /* 0x000fea000b800000 */
[----:B------:R-:W-:Y:S01]  /*2360*/  UISETP.GE.U32.AND UP3, UPT, UR36, 0x3, UPT ;  /* 0x000000032400788c */ /* 0x000fe2000bf66070 */
[----:B------:R-:W-:-:S08]  /*2370*/  ISETP.NE.AND P0, PT, R9, RZ, PT ;  /* 0x000000ff0900720c */ /* 0x000fd00003f05270 */
[----:B------:R-:W-:Y:S05]  /*2380*/  BRA.U !UP3, `(.L_x_28) ;  /* 0x000000010b547547 */ /* 0x000fea000b800000 */
[----:B------:R-:W0:Y:S01]  /*2390*/  S2UR UR11, SR_CgaCtaId ;  /* 0x00000000000b79c3 */ /* 0x000e220000008800 */
[----:B------:R-:W1:Y:S01]  /*23a0*/  LDCU UR9, c[0x0][0x3b8] ;  /* 0x00007700ff0977ac */ /* 0x000e620008000800 */
[----:B------:R-:W-:Y:S01]  /*23b0*/  UMOV UR10, 0x400 ;  /* 0x00000400000a7882 */ /* 0x000fe20000000000 */
[----:B-1----:R-:W-:Y:S02]  /*23c0*/  UIMAD UR8, UR5, UR9, UR7 ;  /* 0x00000009050872a4 */ /* 0x002fe4000f8e0207 */
[----:B------:R-:W-:Y:S02]  /*23d0*/  UIMAD UR9, UR6, UR9, UR7 ;  /* 0x00000009060972a4 */ /* 0x000fe4000f8e0207 */
[----:B------:R-:W-:Y:S02]  /*23e0*/  ULEA UR8, UR8, UR49, 0x2 ;  /* 0x0000003108087291 */ /* 0x000fe4000f8e10ff */
[----:B0-----:R-:W-:Y:S02]  /*23f0*/  ULEA UR10, UR11, UR10, 0x18 ;  /* 0x0000000a0b0a7291 */ /* 0x001fe4000f8ec0ff */
[----:B------:R-:W-:-:S02]  /*2400*/  UIADD3 UR7, UPT, UPT, UR7, 0x4, URZ ;  /* 0x0000000407077890 */ /* 0x000fc4000fffe0ff */
[----:B------:R-:W-:-:S03]  /*2410*/  ULEA UR9, UR9, UR10, 0x2 ;  /* 0x0000000a09097291 */ /* 0x000fc6000f8e10ff */
[----:B--2---:R-:W-:Y:S04]  /*2420*/  LDS R3, [UR8] ;  /* 0x00000008ff037984 */ /* 0x004fe80008000800 */
[----:B------:R-:W-:Y:S04]  /*2430*/  LDS R8, [UR8+0x4] ;  /* 0x00000408ff087984 */ /* 0x000fe80008000800 */
[----:B------:R-:W0:Y:S04]  /*2440*/  LDS R6, [UR9] ;  /* 0x00000009ff067984 */ /* 0x000e280008000800 */
[----:B------:R-:W1:Y:S04]  /*2450*/  LDS R7, [UR9+0x4] ;  /* 0x00000409ff077984 */ /* 0x000e680008000800 */
[----:B------:R-:W-:Y:S04]  /*2460*/  LDS R12, [UR8+0x8] ;  /* 0x00000808ff0c7984 */ /* 0x000fe80008000800 */
[----:B------:R-:W2:Y:S04]  /*2470*/  LDS R11, [UR9+0x8] ;  /* 0x00000809ff0b7984 */ /* 0x000ea80008000800 */
[----:B------:R-:W-:Y:S04]  /*2480*/  LDS R14, [UR8+0xc] ;  /* 0x00000c08ff0e7984 */ /* 0x000fe80008000800 */
[----:B------:R-:W3:Y:S01]  /*2490*/  LDS R13, [UR9+0xc] ;  /* 0x00000c09ff0d7984 */ /* 0x000ee20008000800 */
[----:B0-----:R-:W-:-:S04]  /*24a0*/  FFMA R3, R3, R6, R0 ;  /* 0x0000000603037223 */ /* 0x001fc80000000000 */
[----:B-1----:R-:W-:-:S04]  /*24b0*/  FFMA R3, R8, R7, R3 ;  /* 0x0000000708037223 */ /* 0x002fc80000000003 */
[----:B--2---:R-:W-:-:S04]  /*24c0*/  FFMA R3, R12, R11, R3 ;  /* 0x0000000b0c037223 */ /* 0x004fc80000000003 */
[----:B---3--:R-:W-:-:S07]  /*24d0*/  FFMA R0, R14, R13, R3 ;  /* 0x0000000d0e007223 */ /* 0x008fce0000000003 */
.L_x_28:
[----:B------:R-:W-:Y:S05]  /*24e0*/  @!P0 BRA `(.L_x_27) ;  /* 0x0000000000788947 */ /* 0x000fea0003800000 */
[----:B------:R-:W-:Y:S01]  /*24f0*/  ISETP.NE.AND P0, PT, R10, RZ, PT ;  /* 0x000000ff0a00720c */ /* 0x000fe20003f05270 */
[----:B------:R-:W-:-:S12]  /*2500*/  UISETP.NE.AND UP3, UPT, UR42, URZ, UPT ;  /* 0x000000ff2a00728c */ /* 0x000fd8000bf65270 */
[----:B------:R-:W-:Y:S05]  /*2510*/  @!P0 BRA `(.L_x_29) ;  /* 0x00000000003c8947 */ /* 0x000fea0003800000 */
        /* <DEDUP_REMOVED lines=12> */
[----:B------:R-:W1:Y:S01]  /*25e0*/  LDS R8, [UR8+0x4] ;  /* 0x00000408ff087984 */ /* 0x000e620008000800 */
[----:B0-----:R-:W-:-:S04]  /*25f0*/  FFMA R0, R3, R6, R0 ;  /* 0x0000000603007223 */ /* 0x001fc80000000000 */
[----:B-1----:R-:W-:-:S07]  /*2600*/  FFMA R0, R7, R8, R0 ;  /* 0x0000000807007223 */ /* 0x002fce0000000000 */
.L_x_29:
[----:B------:R-:W-:Y:S05]  /*2610*/  BRA.U !UP3, `(.L_x_27) ;  /* 0x000000010b2c7547 */ /* 0x000fea000b800000 */
[----:B------:R-:W0:Y:S01]  /*2620*/  S2UR UR11, SR_CgaCtaId ;  /* 0x00000000000b79c3 */ /* 0x000e220000008800 */
[----:B------:R-:W1:Y:S01]  /*2630*/  LDCU UR9, c[0x0][0x3b8] ;  /* 0x00007700ff0977ac */ /* 0x000e620008000800 */
[----:B------:R-:W-:Y:S01]  /*2640*/  UMOV UR10, 0x400 ;  /* 0x00000400000a7882 */ /* 0x000fe20000000000 */
[----:B-1----:R-:W-:Y:S02]  /*2650*/  UIMAD UR8, UR5, UR9, UR7 ;  /* 0x00000009050872a4 */ /* 0x002fe4000f8e0207 */
[----:B------:R-:W-:Y:S02]  /*2660*/  UIMAD UR7, UR6, UR9, UR7 ;  /* 0x00000009060772a4 */ /* 0x000fe4000f8e0207 */
[----:B------:R-:W-:Y:S02]  /*2670*/  ULEA UR8, UR8, UR49, 0x2 ;  /* 0x0000003108087291 */ /* 0x000fe4000f8e10ff */
[----:B0-----:R-:W-:-:S04]  /*2680*/  ULEA UR10, UR11, UR10, 0x18 ;  /* 0x0000000a0b0a7291 */ /* 0x001fc8000f8ec0ff */
[----:B------:R-:W-:-:S03]  /*2690*/  ULEA UR7, UR7, UR10, 0x2 ;  /* 0x0000000a07077291 */ /* 0x000fc6000f8e10ff */
[----:B--2---:R-:W-:Y:S06]  /*26a0*/  LDS R3, [UR8] ;  /* 0x00000008ff037984 */ /* 0x004fec0008000800 */
[----:B------:R-:W0:Y:S02]  /*26b0*/  LDS R6, [UR7] ;  /* 0x00000007ff067984 */ /* 0x000e240008000800 */
[----:B0-----:R-:W-:-:S07]  /*26c0*/  FFMA R0, R3, R6, R0 ;  /* 0x0000000603007223 */ /* 0x001fce0000000000 */
.L_x_27:
[----:B------:R-:W0:Y:S01]  /*26d0*/  LDCU UR9, c[0x0][0x3bc] ;  /* 0x00007780ff0977ac */ /* 0x000e220008000800 */
[----:B------:R-:W1:Y:S01]  /*26e0*/  LDCU UR8, c[0x0][0x3cc] ;  /* 0x00007980ff0877ac */ /* 0x000e620008000800 */
[----:B0-----:R-:W-:Y:S02]  /*26f0*/  UIMAD UR7, UR5, UR9, UR6 ;  /* 0x00000009050772a4 */ /* 0x001fe4000f8e0206 */
[----:B------:R-:W-:Y:S02]  /*2700*/  UIADD3 UR6, UPT, UPT, UR6, 0x1, URZ ;  /* 0x0000000106067890 */ /* 0x000fe4000fffe0ff */
[----:B------:R-:W-:Y:S01]  /*2710*/  ULEA UR7, UR7, UR20, 0x2 ;  /* 0x0000001407077291 */ /* 0x000fe2000f8e10ff */
[----:B-1----:R-:W-:Y:S01]  /*2720*/  FMUL R0, R0, UR8 ;  /* 0x0000000800007c20 */ /* 0x002fe20008400000 */
[----:B------:R-:W-:-:S07]  /*2730*/  UISETP.NE.AND UP3, UPT, UR6, UR9, UPT ;  /* 0x000000090600728c */ /* 0x000fce000bf65270 */
[----:B------:R3:W-:Y:S02]  /*2740*/  STS [UR7], R0 ;  /* 0x00000000ff007988 */ /* 0x0007e40008000807 */
[----:B------:R-:W-:Y:S05]  /*2750*/  BRA.U UP3, `(.L_x_30) ;  /* 0xfffffff903507547 */ /* 0x000fea000b83ffff */
[----:B------:R-:W0:Y:S01]  /*2760*/  LDCU UR7, c[0x0][0x3c0] ;  /* 0x00007800ff0777ac */ /* 0x000e220008000800 */
[----:B------:R-:W-:-:S04]  /*2770*/  UIADD3 UR5, UPT, UPT, UR5, 0x1, URZ ;  /* 0x0000000105057890 */ /* 0x000fc8000fffe0ff */
[----:B0-----:R-:W-:-:S09]  /*2780*/  UISETP.NE.AND UP3, UPT, UR5, UR7, UPT ;  /* 0x000000070500728c */ /* 0x001fd2000bf65270 */
[----:B------:R-:W-:Y:S05]  /*2790*/  BRA.U UP3, `(.L_x_31) ;  /* 0xfffffff9033c7547 */ /* 0x000fea000b83ffff */
.L_x_18:
[----:B------:R-:W-:Y:S05]  /*27a0*/  BRA.U !UP2, `(.L_x_32) ;  /* 0x000000090a787547 */ /* 0x000fea000b800000 */
[----:B------:R-:W4:Y:S02]  /*27b0*/  LDCU UR8, c[0x0][0x3bc] ;  /* 0x00007780ff0877ac */ /* 0x000f240008000800 */
[----:B----4-:R-:W-:-:S09]  /*27c0*/  UISETP.GE.AND UP3, UPT, UR8, 0x1, UPT ;  /* 0x000000010800788c */ /* 0x010fd2000bf66270 */
[----:B------:R-:W-:Y:S05]  /*27d0*/  BRA.U !UP3, `(.L_x_33) ;  /* 0x000000050b407547 */ /* 0x000fea000b800000 */
[----:B------:R-:W-:-:S05]  /*27e0*/  UMOV UR5, URZ ;  /* 0x000000ff00057c82 */ /* 0x000fca0008000000 */
.L_x_39:
[----:B------:R-:W4:Y:S01]  /*27f0*/  LDCU UR6, c[0x0][0x3bc] ;  /* 0x00007780ff0677ac */ /* 0x000f220008000800 */
[----:B012---:R-:W-:Y:S01]  /*2800*/  HFMA2 R3, -RZ, RZ, 0, 0 ;  /* 0x00000000ff037431 */ /* 0x007fe200000001ff */
[----:B------:R-:W-:Y:S02]  /*2810*/  ULEA UR9, UR5, UR32, 0x2 ;  /* 0x0000002005097291 */ /* 0x000fe4000f8e10ff */
[----:B------:R-:W-:Y:S02]  /*2820*/  UISETP.GE.U32.AND UP3, UPT, UR47, 0x7, UPT ;  /* 0x000000072f00788c */ /* 0x000fe4000bf66070 */
[----:B----4-:R-:W-:-:S04]  /*2830*/  UIMAD UR6, UR5, UR6, URZ ;  /* 0x00000006050672a4 */ /* 0x010fc8000f8e02ff */
[----:B------:R-:W-:-:S09]  /*2840*/  ULEA UR7, UR6, UR20, 0x2 ;  /* 0x0000001406077291 */ /* 0x000fd2000f8e10ff */
[----:B---3--:R-:W0:Y:S04]  /*2850*/  LDS R0, [UR7] ;  /* 0x00000007ff007984 */ /* 0x008e280008000800 */
[----:B0-----:R0:W-:Y:S01]  /*2860*/  STS [UR9], R0 ;  /* 0x00000000ff007988 */ /* 0x0011e20008000809 */
[----:B------:R-:W-:Y:S05]  /*2870*/  BRA.U !UP3, `(.L_x_34) ;  /* 0x000000010b787547 */ /* 0x000fea000b800000 */
[----:B------:R-:W-:-:S05]  /*2880*/  UMOV UR6, URZ ;  /* 0x000000ff00067c82 */ /* 0x000fca0008000000 */
.L_x_35:
[----:B------:R-:W-:Y:S02]  /*2890*/  ULEA UR8, UR6, UR7, 0x2 ;  /* 0x0000000706087291 */ /* 0x000fe4000f8e10ff */
[----:B------:R-:W-:-:S04]  /*28a0*/  UIADD3 UR6, UPT, UPT, UR6, 0x8, URZ ;  /* 0x0000000806067890 */ /* 0x000fc8000fffe0ff */
[----:B------:R-:W-:-:S03]  /*28b0*/  UISETP.NE.AND UP3, UPT, UR6, UR27, UPT ;  /* 0x0000001b0600728c */ /* 0x000fc6000bf65270 */
[----:B-1----:R-:W1:Y:S02]  /*28c0*/  LDS R3, [UR8] ;  /* 0x00000008ff037984 */ /* 0x002e640008000800 */
[----:B-1----:R-:W-:-:S05]  /*28d0*/  FMNMX R3, R3, R0, !PT ;  /* 0x0000000003037209 */ /* 0x002fca0007800000 */
[----:B------:R-:W-:Y:S04]  /*28e0*/  STS [UR9], R3 ;  /* 0x00000003ff007988 */ /* 0x000fe80008000809 */
[----:B0-----:R-:W0:Y:S02]  /*28f0*/  LDS R0, [UR8+0x4] ;  /* 0x00000408ff007984 */ /* 0x001e240008000800 */
[----:B0-----:R-:W-:-:S05]  /*2900*/  FMNMX R0, R3, R0, !PT ;  /* 0x0000000003007209 */ /* 0x001fca0007800000 */
[----:B------:R-:W-:Y:S04]  /*2910*/  STS [UR9], R0 ;  /* 0x00000000ff007988 */ /* 0x000fe80008000809 */
[----:B------:R-:W0:Y:S02]  /*2920*/  LDS R7, [UR8+0x8] ;  /* 0x00000808ff077984 */ /* 0x000e240008000800 */
        /* <DEDUP_REMOVED lines=16> */
[----:B------:R1:W-:Y:S01]  /*2a30*/  STS [UR9], R0 ;  /* 0x00000000ff007988 */ /* 0x0003e20008000809 */
[----:B------:R-:W-:Y:S05]  /*2a40*/  BRA.U UP3, `(.L_x_35) ;  /* 0xfffffffd03907547 */ /* 0x000fea000b83ffff */
[----:B------:R-:W-:-:S07]  /*2a50*/  MOV R3, UR27 ;  /* 0x0000001b00037c02 */ /* 0x000fce0008000f00 */
.L_x_34:
[----:B------:R-:W-:-:S09]  /*2a60*/  UISETP.NE.AND UP3, UPT, UR46, URZ, UPT ;  /* 0x000000ff2e00728c */ /* 0x000fd2000bf65270 */
[----:B------:R-:W-:Y:S05]  /*2a70*/  BRA.U !UP3, `(.L_x_36) ;  /* 0x000000010b847547 */ /* 0x000fea000b800000 */
[----:B------:R-:W-:Y:S02]  /*2a80*/  UISETP.GE.U32.AND UP3, UPT, UR35, 0x3, UPT ;  /* 0x000000032300788c */ /* 0x000fe4000bf66070 */
[----:B------:R-:W-:-:S07]  /*2a90*/  UISETP.NE.AND UP4, UPT, UR45, URZ, UPT ;  /* 0x000000ff2d00728c */ /* 0x000fce000bf85270 */
[----:B------:R-:W-:Y:S05]  /*2aa0*/  BRA.U !UP3, `(.L_x_37) ;  /* 0x000000010b387547 */ /* 0x000fea000b800000 */
[C---:B------:R-:W-:Y:S02]  /*2ab0*/  LEA R6, R3.reuse, UR7, 0x2 ;  /* 0x0000000703067c11 */ /* 0x040fe4000f8e10ff */
[----:B------:R-:W-:-:S03]  /*2ac0*/  IADD3 R3, PT, PT, R3, 0x4, RZ ;  /* 0x0000000403037810 */ /* 0x000fc60007ffe0ff */
[----:B------:R-:W2:Y:S02]  /*2ad0*/  LDS R7, [R6] ;  /* 0x0000000006077984 */ /* 0x000ea40000000800 */
[----:B--2---:R-:W-:-:S05]  /*2ae0*/  FMNMX R7, R0, R7, !PT ;  /* 0x0000000700077209 */ /* 0x004fca0007800000 */
[----:B------:R-:W-:Y:S04]  /*2af0*/  STS [UR9], R7 ;  /* 0x00000007ff007988 */ /* 0x000fe80008000809 */
[----:B01----:R-:W0:Y:S02]  /*2b00*/  LDS R0, [R6+0x4] ;  /* 0x0000040006007984 */ /* 0x003e240000000800 */
[----:B0-----:R-:W-:-:S05]  /*2b10*/  FMNMX R8, R7, R0, !PT ;  /* 0x0000000007087209 */ /* 0x001fca0007800000 */
[----:B------:R-:W-:Y:S04]  /*2b20*/  STS [UR9], R8 ;  /* 0x00000008ff007988 */ /* 0x000fe80008000809 */
[----:B------:R-:W0:Y:S02]  /*2b30*/  LDS R11, [R6+0x8] ;  /* 0x00000800060b7984 */ /* 0x000e240000000800 */
[----:B0-----:R-:W-:-:S05]  /*2b40*/  FMNMX R11, R8, R11, !PT ;  /* 0x0000000b080b7209 */ /* 0x001fca0007800000 */
[----:B------:R-:W-:Y:S04]  /*2b50*/  STS [UR9], R11 ;  /* 0x0000000bff007988 */ /* 0x000fe80008000809 */
[----:B------:R-:W0:Y:S02]  /*2b60*/  LDS R0, [R6+0xc] ;  /* 0x00000c0006007984 */ /* 0x000e240000000800 */
[----:B0-----:R-:W-:-:S05]  /*2b70*/  FMNMX R0, R11, R0, !PT ;  /* 0x000000000b007209 */ /* 0x001fca0007800000 */
[----:B------:R2:W-:Y:S02]  /*2b80*/  STS [UR9], R0 ;  /* 0x00000000ff007988 */ /* 0x0005e40008000809 */
.L_x_37:
[----:B------:R-:W-:Y:S05]  /*2b90*/  BRA.U !UP4, `(.L_x_36) ;  /* 0x000000010c3c7547 */ /* 0x000fea000b800000 */
[----:B------:R-:W-:Y:S01]  /*2ba0*/  UISETP.NE.AND UP3, UPT, UR34, URZ, UPT ;  /* 0x000000ff2200728c */ /* 0x000fe2000bf65270 */
[----:B------:R-:W-:-:S08]  /*2bb0*/  ISETP.NE.AND P0, PT, RZ, UR43, PT ;  /* 0x0000002bff007c0c */ /* 0x000fd0000bf05270 */
[----:B------:R-:W-:Y:S05]  /*2bc0*/  BRA.U !UP3, `(.L_x_38) ;  /* 0x000000010b207547 */ /* 0x000fea000b800000 */
[C---:B------:R-:W-:Y:S01]  /*2bd0*/  LEA R6, R3.reuse, UR7, 0x2 ;  /* 0x0000000703067c11 */ /* 0x040fe2000f8e10ff */
[----:B------:R-:W-:-:S04]  /*2be0*/  VIADD R3, R3, 0x2 ;  /* 0x0000000203037836 */ /* 0x000fc80000000000 */
[----:B------:R-:W3:Y:S02]  /*2bf0*/  LDS R7, [R6] ;  /* 0x0000000006077984 */ /* 0x000ee40000000800 */
[----:B---3--:R-:W-:-:S05]  /*2c00*/  FMNMX R7, R0, R7, !PT ;  /* 0x0000000700077209 */ /* 0x008fca0007800000 */
[----:B------:R-:W-:Y:S04]  /*2c10*/  STS [UR9], R7 ;  /* 0x00000007ff007988 */ /* 0x000fe80008000809 */
[----:B012---:R-:W0:Y:S02]  /*2c20*/  LDS R0, [R6+0x4] ;  /* 0x0000040006007984 */ /* 0x007e240000000800 */
[----:B0-----:R-:W-:-:S05]  /*2c30*/  FMNMX R0, R7, R0, !PT ;  /* 0x0000000007007209 */ /* 0x001fca0007800000 */
[----:B------:R3:W-:Y:S02]  /*2c40*/  STS [UR9], R0 ;  /* 0x00000000ff007988 */ /* 0x0007e40008000809 */
.L_x_38:
[----:B------:R-:W-:-:S06]  /*2c50*/  @P0 LEA R3, R3, UR7, 0x2 ;  /* 0x0000000703030c11 */ /* 0x000fcc000f8e10ff */
[----:B------:R-:W0:Y:S02]  /*2c60*/  @P0 LDS R3, [R3] ;  /* 0x0000000003030984 */ /* 0x000e240000000800 */
[----:B0123--:R-:W-:-:S05]  /*2c70*/  @P0 FMNMX R0, R3, R0, !PT ;  /* 0x0000000003000209 */ /* 0x00ffca0007800000 */
[----:B------:R3:W-:Y:S02]  /*2c80*/  @P0 STS [UR9], R0 ;  /* 0x00000000ff000988 */ /* 0x0007e40008000809 */
.L_x_36:
[----:B------:R-:W4:Y:S01]  /*2c90*/  LDCU UR7, c[0x0][0x3c0] ;  /* 0x00007800ff0777ac */ /* 0x000f220008000800 */
[----:B------:R-:W-:-:S04]  /*2ca0*/  UIADD3 UR5, UPT, UPT, UR5, 0x1, URZ ;  /* 0x0000000105057890 */ /* 0x000fc8000fffe0ff */
[----:B----4-:R-:W-:-:S09]  /*2cb0*/  UISETP.NE.AND UP3, UPT, UR5, UR7, UPT ;  /* 0x000000070500728c */ /* 0x010fd2000bf65270 */
[----:B------:R-:W-:Y:S05]  /*2cc0*/  BRA.U !UP3, `(.L_x_32) ;  /* 0x000000050b307547 */ /* 0x000fea000b800000 */
[----:B------:R-:W-:Y:S05]  /*2cd0*/  BRA `(.L_x_39) ;  /* 0xfffffff800c47947 */ /* 0x000fea000383ffff */
.L_x_33:
[----:B------:R-:W-:Y:S01]  /*2ce0*/  UISETP.GE.U32.AND UP3, UPT, UR40, 0x7, UPT ;  /* 0x000000072800788c */ /* 0x000fe2000bf66070 */
[----:B------:R-:W-:-:S08]  /*2cf0*/  UMOV UR5, URZ ;  /* 0x000000ff00057c82 */ /* 0x000fd00008000000 */
[----:B------:R-:W-:Y:S05]  /*2d00*/  BRA.U !UP3, `(.L_x_40) ;  /* 0x000000010b7c7547 */ /* 0x000fea000b800000 */
[----:B------:R-:W-:-:S05]  /*2d10*/  UMOV UR5, URZ ;  /* 0x000000ff00057c82 */ /* 0x000fca0008000000 */
.L_x_41:
[----:B------:R-:W-:Y:S02]  /*2d20*/  UIMAD UR6, UR5, UR8, URZ ;  /* 0x00000008050672a4 */ /* 0x000fe4000f8e02ff */
[----:B------:R-:W-:Y:S02]  /*2d30*/  ULEA UR9, UR5, UR32, 0x2 ;  /* 0x0000002005097291 */ /* 0x000fe4000f8e10ff */
[----:B------:R-:W-:Y:S02]  /*2d40*/  ULEA UR6, UR6, UR20, 0x2 ;  /* 0x0000001406067291 */ /* 0x000fe4000f8e10ff */
[----:B------:R-:W-:-:S04]  /*2d50*/  UIADD3 UR5, UPT, UPT, UR5, 0x8, URZ ;  /* 0x0000000805057890 */ /* 0x000fc8000fffe0ff */
[----:B------:R-:W-:-:S03]  /*2d60*/  UISETP.NE.AND UP3, UPT, UR5, UR18, UPT ;  /* 0x000000120500728c */ /* 0x000fc6000bf65270 */
[----:B01-3--:R-:W0:Y:S01]  /*2d70*/  LDS R0, [UR6] ;  /* 0x00000006ff007984 */ /* 0x00be220008000800 */
[----:B------:R-:W-:-:S03]  /*2d80*/  ULEA UR6, UR8, UR6, 0x2 ;  /* 0x0000000608067291 */ /* 0x000fc6000f8e10ff */
[----:B0-----:R-:W-:Y:S06]  /*2d90*/  STS [UR9], R0 ;  /* 0x00000000ff007988 */ /* 0x001fec0008000809 */
[----:B--2---:R-:W0:Y:S01]  /*2da0*/  LDS R3, [UR6] ;  /* 0x00000006ff037984 */ /* 0x004e220008000800 */
[----:B------:R-:W-:-:S03]  /*2db0*/  ULEA UR6, UR8, UR6, 0x2 ;  /* 0x0000000608067291 */ /* 0x000fc6000f8e10ff */
[----:B0-----:R-:W-:Y:S06]  /*2dc0*/  STS [UR9+0x4], R3 ;  /* 0x00000403ff007988 */ /* 0x001fec0008000809 */
[----:B----4-:R-:W0:Y:S01]  /*2dd0*/  LDS R6, [UR6] ;  /* 0x00000006ff067984 */ /* 0x010e220008000800 */
[----:B------:R-:W-:-:S03]  /*2de0*/  ULEA UR6, UR8, UR6, 0x2 ;  /* 0x0000000608067291 */ /* 0x000fc6000f8e10ff */
[----:B0-----:R-:W-:Y:S06]  /*2df0*/  STS [UR9+0x8], R6 ;  /* 0x00000806ff007988 */ /* 0x001fec0008000809 */
[----:B------:R-:W0:Y:S01]  /*2e00*/  LDS R7, [UR6] ;  /* 0x00000006ff077984 */ /* 0x000e220008000800 */
        /* <DEDUP_REMOVED lines=11> */
[----:B------:R-:W0:Y:S04]  /*2ec0*/  LDS R6, [UR6] ;  /* 0x00000006ff067984 */ /* 0x000e280008000800 */
[----:B0-----:R4:W-:Y:S01]  /*2ed0*/  STS [UR9+0x1c], R6 ;  /* 0x00001c06ff007988 */ /* 0x0019e20008000809 */
[----:B------:R-:W-:Y:S05]  /*2ee0*/  BRA.U UP3, `(.L_x_41) ;  /* 0xfffffffd038c7547 */ /* 0x000fea000b83ffff */
[----:B------:R-:W-:-:S05]  /*2ef0*/  UMOV UR5, UR18 ;  /* 0x0000001200057c82 */ /* 0x000fca0008000000 */
.L_x_40:
[----:B------:R-:W-:-:S09]  /*2f00*/  UISETP.NE.AND UP3, UPT, UR39, URZ, UPT ;  /* 0x000000ff2700728c */ /* 0x000fd2000bf65270 */
[----:B------:R-:W-:Y:S05]  /*2f10*/  BRA.U !UP3, `(.L_x_32) ;  /* 0x000000010b9c7547 */ /* 0x000fea000b800000 */
[----:B------:R-:W-:Y:S02]  /*2f20*/  UIADD3 UR6, UPT, UPT, UR39, -0x1, URZ ;  /* 0xffffffff27067890 */ /* 0x000fe4000fffe0ff */
[----:B------:R-:W-:Y:S02]  /*2f30*/  UISETP.NE.AND UP4, UPT, UR38, URZ, UPT ;  /* 0x000000ff2600728c */ /* 0x000fe4000bf85270 */
[----:B------:R-:W-:-:S09]  /*2f40*/  UISETP.GE.U32.AND UP3, UPT, UR6, 0x3, UPT ;  /* 0x000000030600788c */ /* 0x000fd2000bf66070 */
[----:B------:R-:W-:Y:S05]  /*2f50*/  BRA.U !UP3, `(.L_x_42) ;  /* 0x000000010b3c7547 */ /* 0x000fea000b800000 */
[----:B------:R-:W-:Y:S02]  /*2f60*/  UIMAD UR6, UR5, UR8, URZ ;  /* 0x00000008050672a4 */ /* 0x000fe4000f8e02ff */
[----:B------:R-:W-:Y:S02]  /*2f70*/  ULEA UR9, UR5, UR32, 0x2 ;  /* 0x0000002005097291 */ /* 0x000fe4000f8e10ff */
[----:B------:R-:W-:Y:S02]  /*2f80*/  ULEA UR6, UR6, UR20, 0x2 ;  /* 0x0000001406067291 */ /* 0x000fe4000f8e10ff */
[----:B------:R-:W-:-:S07]  /*2f90*/  UIADD3 UR5, UPT, UPT, UR5, 0x4, URZ ;  /* 0x0000000405057890 */ /* 0x000fce000fffe0ff */
        /* <DEDUP_REMOVED lines=9> */
[----:B------:R-:W0:Y:S04]  /*3030*/  LDS R7, [UR6] ;  /* 0x00000006ff077984 */ /* 0x000e280008000800 */
[----:B0-----:R0:W-:Y:S02]  /*3040*/  STS [UR9+0xc], R7 ;  /* 0x00000c07ff007988 */ /* 0x0011e40008000809 */
.L_x_42:
[----:B------:R-:W-:Y:S05]  /*3050*/  BRA.U !UP4, `(.L_x_32) ;  /* 0x000000010c4c7547 */ /* 0x000fea000b800000 */
[----:B------:R-:W-:Y:S02]  /*3060*/  UISETP.NE.AND UP3, UPT, UR38, 0x1, UPT ;  /* 0x000000012600788c */ /* 0x000fe4000bf65270 */
[----:B------:R-:W-:-:S04]  /*3070*/  ULOP3.LUT UR6, UR7, 0x1, URZ, 0xc0, !UPT ;  /* 0x0000000107067892 */ /* 0x000fc8000f8ec0ff */
[----:B------:R-:W-:-:S06]  /*3080*/  UISETP.NE.U32.AND UP4, UPT, UR6, 0x1, UPT ;  /* 0x000000010600788c */ /* 0x000fcc000bf85070 */
[----:B------:R-:W-:Y:S01]  /*3090*/  PLOP3.LUT P0, PT, PT, PT, UP4, 0x80, 0x8 ;  /* 0x000000000008781c */ /* 0x000fe20003f0f048 */
[----:B------:R-:W-:-:S12]  /*30a0*/  BRA.U !UP3, `(.L_x_43) ;  /* 0x000000010b247547 */ /* 0x000fd8000b800000 */
[----:B------:R-:W-:Y:S02]  /*30b0*/  UIMAD UR6, UR5, UR8, URZ ;  /* 0x00000008050672a4 */ /* 0x000fe4000f8e02ff */
[----:B------:R-:W-:Y:S02]  /*30c0*/  ULEA UR9, UR5, UR32, 0x2 ;  /* 0x0000002005097291 */ /* 0x000fe4000f8e10ff */
[----:B------:R-:W-:Y:S02]  /*30d0*/  ULEA UR6, UR6, UR20, 0x2 ;  /* 0x0000001406067291 */ /* 0x000fe4000f8e10ff */
[----:B------:R-:W-:-:S07]  /*30e0*/  UIADD3 UR5, UPT, UPT, UR5, 0x2, URZ ;  /* 0x0000000205057890 */ /* 0x000fce000fffe0ff */
[----:B01-3--:R-:W0:Y:S01]  /*30f0*/  LDS R0, [UR6] ;  /* 0x00000006ff007984 */ /* 0x00be220008000800 */
[----:B------:R-:W-:-:S03]  /*3100*/  ULEA UR6, UR8, UR6, 0x2 ;  /* 0x0000000608067291 */ /* 0x000fc6000f8e10ff */
[----:B0-----:R-:W-:Y:S06]  /*3110*/  STS [UR9], R0 ;  /* 0x00000000ff007988 */ /* 0x001fec0008000809 */
[----:B--2---:R-:W0:Y:S04]  /*3120*/  LDS R3, [UR6] ;  /* 0x00000006ff037984 */ /* 0x004e280008000800 */
[----:B0-----:R0:W-:Y:S02]  /*3130*/  STS [UR9+0x4], R3 ;  /* 0x00000403ff007988 */ /* 0x0011e40008000809 */
.L_x_43:
[----:B------:R-:W-:Y:S02]  /*3140*/  @!UP4 UIMAD UR6, UR5, UR8, URZ ;  /* 0x000000080506c2a4 */ /* 0x000fe4000f8e02ff */
[----:B------:R-:W-:Y:S02]  /*3150*/  @!UP4 ULEA UR5, UR5, UR32, 0x2 ;  /* 0x000000200505c291 */ /* 0x000fe4000f8e10ff */
[----:B------:R-:W-:-:S09]  /*3160*/  @!UP4 ULEA UR6, UR6, UR20, 0x2 ;  /* 0x000000140606c291 */ /* 0x000fd2000f8e10ff */
[----:B01-3--:R-:W0:Y:S04]  /*3170*/  @!P0 LDS R0, [UR6] ;  /* 0x00000006ff008984 */ /* 0x00be280008000800 */
[----:B0-----:R0:W-:Y:S02]  /*3180*/  @!P0 STS [UR5], R0 ;  /* 0x00000000ff008988 */ /* 0x0011e40008000805 */
.L_x_32:
[----:B------:R-:W-:Y:S05]  /*3190*/  BRA.U !UP0, `(.L_x_44) ;  /* 0x0000000508e07547 */ /* 0x000fea000b800000 */
[----:B------:R-:W-:-:S05]  /*31a0*/  UMOV UR5, URZ ;  /* 0x000000ff00057c82 */ /* 0x000fca0008000000 */
.L_x_49:
[----:B------:R-:W-:Y:S02]  /*31b0*/  UISETP.GE.U32.AND UP3, UPT, UR47, 0x3, UPT ;  /* 0x000000032f00788c */ /* 0x000fe4000bf66070 */
[----:B------:R-:W-:Y:S01]  /*31c0*/  ULEA UR8, UR5, UR32, 0x2 ;  /* 0x0000002005087291 */ /* 0x000fe2000f8e10ff */
[----:B------:R-:W-:-:S06]  /*31d0*/  UMOV UR6, URZ ;  /* 0x000000ff00067c82 */ /* 0x000fcc0008000000 */
[----:B------:R-:W-:Y:S05]  /*31e0*/  BRA.U !UP3, `(.L_x_45) ;  /* 0x000000010be87547 */ /* 0x000fea000b800000 */
[----:B------:R-:W0:Y:S01]  /*31f0*/  LDCU UR9, c[0x0][0x3bc] ;  /* 0x00007780ff0977ac */ /* 0x000e220008000800 */
[----:B------:R-:W-:-:S05]  /*3200*/  UMOV UR6, URZ ;  /* 0x000000ff00067c82 */ /* 0x000fca0008000000 */
.L_x_46:
[----:B0-----:R-:W-:Y:S01]  /*3210*/  UIMAD UR7, UR5, UR9, UR6 ;  /* 0x00000009050772a4 */ /* 0x001fe2000f8e0206 */
[----:B--234-:R-:W-:Y:S01]  /*3220*/  LDS R6, [UR8] ;  /* 0x00000008ff067984 */ /* 0x01cfe20008000800 */
[----:B-1----:R-:W-:Y:S01]  /*3230*/  HFMA2 R0, -RZ, RZ, 0.96630859375, -0.0022525787353515625 ;  /* 0x3bbb989dff007431 */ /* 0x002fe200000001ff */
[----:B------:R-:W-:Y:S02]  /*3240*/  UIADD3 UR6, UPT, UPT, UR6, 0x4, URZ ;  /* 0x0000000406067890 */ /* 0x000fe4000fffe0ff */
[----:B------:R-:W-:Y:S02]  /*3250*/  ULEA UR7, UR7, UR20, 0x2 ;  /* 0x0000001407077291 */ /* 0x000fe4000f8e10ff */
[----:B------:R-:W-:-:S07]  /*3260*/  UISETP.NE.AND UP3, UPT, UR6, UR21, UPT ;  /* 0x000000150600728c */ /* 0x000fce000bf65270 */
[----:B------:R-:W0:Y:S02]  /*3270*/  LDS R3, [UR7] ;  /* 0x00000007ff037984 */ /* 0x000e240008000800 */
[----:B0-----:R-:W-:Y:S01]  /*3280*/  FADD R7, R3, -R6 ;  /* 0x8000000603077221 */ /* 0x001fe20000000000 */
[----:B------:R-:W-:-:S03]  /*3290*/  MOV R3, 0x437c0000 ;  /* 0x437c000000037802 */ /* 0x000fc60000000f00 */
[----:B------:R-:W-:-:S04]  /*32a0*/  FFMA.SAT R6, R7, R0, 0.5 ;  /* 0x3f00000007067423 */ /* 0x000fc80000002000 */
[----:B------:R-:W-:-:S04]  /*32b0*/  FFMA.RM R6, R6, R3, 12582913 ;  /* 0x4b40000106067423 */ /* 0x000fc80000004003 */
[C---:B------:R-:W-:Y:S01]  /*32c0*/  FADD R8, R6.reuse, -12583039 ;  /* 0xcb40007f06087421 */ /* 0x040fe20000000000 */
[----:B------:R-:W-:-:S03]  /*32d0*/  SHF.L.U32 R6, R6, 0x17, RZ ;  /* 0x0000001706067819 */ /* 0x000fc600000006ff */
[----:B------:R-:W-:-:S04]  /*32e0*/  FFMA R8, R7, 1.4426950216293334961, -R8 ;  /* 0x3fb8aa3b07087823 */ /* 0x000fc80000000808 */
[----:B------:R-:W-:-:S04]  /*32f0*/  FFMA R8, R7, 1.925963033500011079e-08, R8 ;  /* 0x32a5706007087823 */ /* 0x000fc80000000008 */
[----:B------:R-:W0:Y:S02]  /*3300*/  MUFU.EX2 R7, R8 ;  /* 0x0000000800077308 */ /* 0x000e240000000800 */
[----:B0-----:R-:W-:Y:S02]  /*3310*/  FMUL R6, R6, R7 ;  /* 0x0000000706067220 */ /* 0x001fe40000400000 */
[----:B------:R-:W-:Y:S04]  /*3320*/  LDS R7, [UR7+0x4] ;  /* 0x00000407ff077984 */ /* 0x000fe80008000800 */
[----:B------:R-:W-:Y:S04]  /*3330*/  STS [UR7], R6 ;  /* 0x00000006ff007988 */ /* 0x000fe80008000807 */
[----:B------:R-:W0:Y:S04]  /*3340*/  LDS R12, [UR8] ;  /* 0x00000008ff0c7984 */ /* 0x000e280008000800 */
[----:B------:R-:W-:Y:S01]  /*3350*/  LDS R6, [UR7+0x8] ;  /* 0x00000807ff067984 */ /* 0x000fe20008000800 */
[----:B0-----:R-:W-:-:S04]  /*3360*/  FADD R7, R7, -R12 ;  /* 0x8000000c07077221 */ /* 0x001fc80000000000 */
[----:B------:R-:W-:-:S04]  /*3370*/  FFMA.SAT R12, R7, R0, 0.5 ;  /* 0x3f000000070c7423 */ /* 0x000fc80000002000 */
[----:B------:R-:W-:-:S04]  /*3380*/  FFMA.RM R12, R12, R3, 12582913 ;  /* 0x4b4000010c0c7423 */ /* 0x000fc80000004003 */
[C---:B------:R-:W-:Y:S01]  /*3390*/  FADD R14, R12.reuse, -12583039 ;  /* 0xcb40007f0c0e7421 */ /* 0x040fe20000000000 */
[----:B------:R-:W-:-:S03]  /*33a0*/  SHF.L.U32 R12, R12, 0x17, RZ ;  /* 0x000000170c0c7819 */ /* 0x000fc600000006ff */
[----:B------:R-:W-:-:S04]  /*33b0*/  FFMA R14, R7, 1.4426950216293334961, -R14 ;  /* 0x3fb8aa3b070e7823 */ /* 0x000fc8000000080e */
[----:B------:R-:W-:-:S04]  /*33c0*/  FFMA R14, R7, 1.925963033500011079e-08, R14 ;  /* 0x32a57060070e7823 */ /* 0x000fc8000000000e */
[----:B------:R-:W0:Y:S02]  /*33d0*/  MUFU.EX2 R7, R14 ;  /* 0x0000000e00077308 */ /* 0x000e240000000800 */
[----:B0-----:R-:W-:-:S05]  /*33e0*/  FMUL R7, R12, R7 ;  /* 0x000000070c077220 */ /* 0x001fca0000400000 */
[----:B------:R-:W-:Y:S04]  /*33f0*/  STS [UR7+0x4], R7 ;  /* 0x00000407ff007988 */ /* 0x000fe80008000807 */
[----:B------:R-:W0:Y:S04]  /*3400*/  LDS R11, [UR8] ;  /* 0x00000008ff0b7984 */ /* 0x000e280008000800 */
[----:B------:R-:W-:Y:S01]  /*3410*/  LDS R7, [UR7+0xc] ;  /* 0x00000c07ff077984 */ /* 0x000fe20008000800 */
[----:B0-----:R-:W-:-:S04]  /*3420*/  FADD R11, R6, -R11 ;  /* 0x8000000b060b7221 */ /* 0x001fc80000000000 */
[----:B------:R-:W-:-:S04]  /*3430*/  FFMA.SAT R6, R11, R0, 0.5 ;  /* 0x3f0000000b067423 */ /* 0x000fc80000002000 */
[----:B------:R-:W-:-:S04]  /*3440*/  FFMA.RM R6, R6, R3, 12582913 ;  /* 0x4b40000106067423 */ /* 0x000fc80000004003 */
[C---:B------:R-:W-:Y:S01]  /*3450*/  FADD R8, R6.reuse, -12583039 ;  /* 0xcb40007f06087421 */ /* 0x040fe20000000000 */
[----:B------:R-:W-:-:S03]  /*3460*/  IMAD.SHL.U32 R6, R6, 0x800000, RZ ;  /* 0x0080000006067824 */ /* 0x000fc600078e00ff */
[----:B------:R-:W-:-:S04]  /*3470*/  FFMA R8, R11, 1.4426950216293334961, -R8 ;  /* 0x3fb8aa3b0b087823 */ /* 0x000fc80000000808 */
[----:B------:R-:W-:-:S04]  /*3480*/  FFMA R8, R11, 1.925963033500011079e-08, R8 ;  /* 0x32a570600b087823 */ /* 0x000fc80000000008 */
[----:B------:R-:W0:Y:S02]  /*3490*/  MUFU.EX2 R11, R8 ;  /* 0x00000008000b7308 */ /* 0x000e240000000800 */
[----:B0-----:R-:W-:-:S05]  /*34a0*/  FMUL R6, R6, R11 ;  /* 0x0000000b06067220 */ /* 0x001fca0000400000 */
[----:B------:R-:W-:Y:S04]  /*34b0*/  STS [UR7+0x8], R6 ;  /* 0x00000806ff007988 */ /* 0x000fe80008000807 */
[----:B------:R-:W0:Y:S02]  /*34c0*/  LDS R12, [UR8] ;  /* 0x00000008ff0c7984 */ /* 0x000e240008000800 */
        /* <DEDUP_REMOVED lines=9> */
[----:B------:R0:W-:Y:S01]  /*3560*/  STS [UR7+0xc], R0 ;  /* 0x00000c00ff007988 */ /* 0x0001e20008000807 */
[----:B------:R-:W-:Y:S05]  /*3570*/  BRA.U UP3, `(.L_x_46) ;  /* 0xfffffffd03247547 */ /* 0x000fea000b83ffff */
[----:B------:R-:W-:-:S05]  /*3580*/  UMOV UR6, UR21 ;  /* 0x0000001500067c82 */ /* 0x000fca0008000000 */
.L_x_45:
[----:B------:R-:W-:-:S09]  /*3590*/  UISETP.NE.AND UP3, UPT, UR45, URZ, UPT ;  /* 0x000000ff2d00728c */ /* 0x000fd2000bf65270 */
[----:B------:R-:W-:Y:S05]  /*35a0*/  BRA.U !UP3, `(.L_x_47) ;  /* 0x000000010bcc7547 */ /* 0x000fea000b800000 */
[----:B------:R-:W-:Y:S02]  /*35b0*/  UISETP.NE.AND UP3, UPT, UR34, URZ, UPT ;  /* 0x000000ff2200728c */ /* 0x000fe4000bf65270 */
[----:B------:R-:W-:-:S07]  /*35c0*/  UISETP.NE.AND UP4, UPT, UR43, URZ, UPT ;  /* 0x000000ff2b00728c */ /* 0x000fce000bf85270 */
[----:B------:R-:W-:Y:S05]  /*35d0*/  BRA.U !UP3, `(.L_x_48) ;  /* 0x000000010b787547 */ /* 0x000fea000b800000 */
[----:B------:R-:W5:Y:S01]  /*35e0*/  LDCU UR7, c[0x0][0x3bc] ;  /* 0x00007780ff0777ac */ /* 0x000f620008000800 */
[----:B012---:R-:W-:Y:S01]  /*35f0*/  LDS R3, [UR8] ;  /* 0x00000008ff037984 */ /* 0x007fe20008000800 */
[----:B------:R-:W-:Y:S01]  /*3600*/  HFMA2 R8, -RZ, RZ, 0.96630859375, -0.0022525787353515625 ;  /* 0x3bbb989dff087431 */ /* 0x000fe200000001ff */
[----:B------:R-:W-:Y:S01]  /*3610*/  MOV R11, 0x437c0000 ;  /* 0x437c0000000b7802 */ /* 0x000fe20000000f00 */
[----:B-----5:R-:W-:Y:S02]  /*3620*/  UIMAD UR7, UR5, UR7, UR6 ;  /* 0x00000007050772a4 */ /* 0x020fe4000f8e0206 */
[----:B------:R-:W-:Y:S02]  /*3630*/  UIADD3 UR6, UPT, UPT, UR6, 0x2, URZ ;  /* 0x0000000206067890 */ /* 0x000fe4000fffe0ff */
[----:B------:R-:W-:-:S09]  /*3640*/  ULEA UR7, UR7, UR20, 0x2 ;  /* 0x0000001407077291 */ /* 0x000fd2000f8e10ff */
[----:B---3--:R-:W0:Y:S02]  /*3650*/  LDS R0, [UR7] ;  /* 0x00000007ff007984 */ /* 0x008e240008000800 */
        /* <DEDUP_REMOVED lines=11> */
[----:B----4-:R-:W0:Y:S02]  /*3710*/  LDS R6, [UR8] ;  /* 0x00000008ff067984 */ /* 0x010e240008000800 */
        /* <DEDUP_REMOVED lines=9> */
[----:B------:R0:W-:Y:S02]  /*37b0*/  STS [UR7+0x4], R3 ;  /* 0x00000403ff007988 */ /* 0x0001e40008000807 */
.L_x_48:
[----:B------:R-:W-:Y:S05]  /*37c0*/  BRA.U !UP4, `(.L_x_47) ;  /* 0x000000010c447547 */ /* 0x000fea000b800000 */
[----:B------:R-:W5:Y:S01]  /*37d0*/  LDCU UR7, c[0x0][0x3bc] ;  /* 0x00007780ff0777ac */ /* 0x000f620008000800 */
[----:B012---:R-:W-:Y:S01]  /*37e0*/  LDS R3, [UR8] ;  /* 0x00000008ff037984 */ /* 0x007fe20008000800 */
[----:B------:R-:W-:Y:S01]  /*37f0*/  HFMA2 R7, -RZ, RZ, 0.96630859375, -0.0022525787353515625 ;  /* 0x3bbb989dff077431 */ /* 0x000fe200000001ff */
[----:B---34-:R-:W-:Y:S01]  /*3800*/  MOV R6, 0x437c0000 ;  /* 0x437c000000067802 */ /* 0x018fe20000000f00 */
[----:B-----5:R-:W-:-:S04]  /*3810*/  UIMAD UR6, UR5, UR7, UR6 ;  /* 0x00000007050672a4 */ /* 0x020fc8000f8e0206 */
[----:B------:R-:W-:-:S09]  /*3820*/  ULEA UR6, UR6, UR20, 0x2 ;  /* 0x0000001406067291 */ /* 0x000fd2000f8e10ff */
        /* <DEDUP_REMOVED lines=10> */
[----:B------:R0:W-:Y:S02]  /*38d0*/  STS [UR6], R0 ;  /* 0x00000000ff007988 */ /* 0x0001e40008000806 */
.L_x_47:
[----:B------:R-:W5:Y:S01]  /*38e0*/  LDCU UR7, c[0x0][0x3c0] ;  /* 0x00007800ff0777ac */ /* 0x000f620008000800 */
[----:B------:R-:W-:-:S04]  /*38f0*/  UIADD3 UR5, UPT, UPT, UR5, 0x1, URZ ;  /* 0x0000000105057890 */ /* 0x000fc8000fffe0ff */
[----:B-----5:R-:W-:-:S09]  /*3900*/  UISETP.NE.AND UP3, UPT, UR5, UR7, UPT ;  /* 0x000000070500728c */ /* 0x020fd2000bf65270 */
[----:B------:R-:W-:Y:S05]  /*3910*/  BRA.U UP3, `(.L_x_49) ;  /* 0xfffffff903247547 */ /* 0x000fea000b83ffff */
.L_x_44:
[----:B------:R-:W-:Y:S05]  /*3920*/  BRA.U !UP2, `(.L_x_50) ;  /* 0x000000290a087547 */ /* 0x000fea000b800000 */
[----:B------:R-:W5:Y:S02]  /*3930*/  LDCU UR5, c[0x0][0x3bc] ;  /* 0x00007780ff0577ac */ /* 0x000f640008000800 */
[----:B-----5:R-:W-:-:S09]  /*3940*/  UISETP.GE.AND UP2, UPT, UR5, 0x1, UPT ;  /* 0x000000010500788c */ /* 0x020fd2000bf46270 */
[----:B------:R-:W-:Y:S05]  /*3950*/  BRA.U !UP2, `(.L_x_51) ;  /* 0x000000050a587547 */ /* 0x000fea000b800000 */
[----:B------:R-:W-:-:S05]  /*3960*/  UMOV UR5, URZ ;  /* 0x000000ff00057c82 */ /* 0x000fca0008000000 */
.L_x_58:
[----:B------:R-:W-:Y:S01]  /*3970*/  ULEA UR8, UR5, UR31, 0x2 ;  /* 0x0000001f05087291 */ /* 0x000fe2000f8e10ff */
[----:B0123--:R-:W-:Y:S01]  /*3980*/  HFMA2 R0, -RZ, RZ, 0, 0 ;  /* 0x00000000ff007431 */ /* 0x00ffe200000001ff */
[----:B------:R-:W-:Y:S01]  /*3990*/  UISETP.GE.U32.AND UP3, UPT, UR47, 0x7, UPT ;  /* 0x000000072f00788c */ /* 0x000fe2000bf66070 */
[----:B------:R-:W-:-:S06]  /*39a0*/  IMAD.MOV.U32 R3, RZ, RZ, RZ ;  /* 0x000000ffff037224 */ /* 0x000fcc00078e00ff */
[----:B------:R-:W-:Y:S02]  /*39b0*/  STS [UR8], RZ ;  /* 0x000000ffff007988 */ /* 0x000fe40008000808 */
[----:B------:R-:W-:Y:S05]  /*39c0*/  BRA.U !UP3, `(.L_x_52) ;  /* 0x000000010b847547 */ /* 0x000fea000b800000 */
[----:B------:R-:W-:Y:S01]  /*39d0*/  MOV R3, RZ ;  /* 0x000000ff00037202 */ /* 0x000fe20000000f00 */
[----:B------:R-:W0:Y:S01]  /*39e0*/  LDCU UR9, c[0x0][0x3bc] ;  /* 0x00007780ff0977ac */ /* 0x000e220008000800 */
[----:B------:R-:W-:-:S05]  /*39f0*/  UMOV UR6, URZ ;  /* 0x000000ff00067c82 */ /* 0x000fca0008000000 */
.L_x_53:
[----:B0-----:R-:W-:Y:S02]  /*3a00*/  UIMAD UR7, UR5, UR9, UR6 ;  /* 0x00000009050772a4 */ /* 0x001fe4000f8e0206 */
[----:B------:R-:W-:Y:S02]  /*3a10*/  UIADD3 UR6, UPT, UPT, UR6, 0x8, URZ ;  /* 0x0000000806067890 */ /* 0x000fe4000fffe0ff */
[----:B------:R-:W-:Y:S02]  /*3a20*/  ULEA UR7, UR7, UR20, 0x2 ;  /* 0x0000001407077291 */ /* 0x000fe4000f8e10ff */
[----:B------:R-:W-:-:S07]  /*3a30*/  UISETP.NE.AND UP3, UPT, UR6, UR27, UPT ;  /* 0x0000001b0600728c */ /* 0x000fce000bf65270 */
[----:B------:R-:W0:Y:S02]  /*3a40*/  LDS R0, [UR7] ;  /* 0x00000007ff007984 */ /* 0x000e240008000800 */
[----:B0-----:R-:W-:-:S05]  /*3a50*/  FADD R0, R0, R3 ;  /* 0x0000000300007221 */ /* 0x001fca0000000000 */
[----:B------:R-:W-:Y:S04]  /*3a60*/  STS [UR8], R0 ;  /* 0x00000000ff007988 */ /* 0x000fe80008000808 */
[----:B-1----:R-:W0:Y:S02]  /*3a70*/  LDS R3, [UR7+0x4] ;  /* 0x00000407ff037984 */ /* 0x002e240008000800 */
[----:B0-----:R-:W-:-:S05]  /*3a80*/  FADD R3, R0, R3 ;  /* 0x0000000300037221 */ /* 0x001fca0000000000 */
[----:B------:R-:W-:Y:S04]  /*3a90*/  STS [UR8], R3 ;  /* 0x00000003ff007988 */ /* 0x000fe80008000808 */
[----:B----4-:R-:W0:Y:S02]  /*3aa0*/  LDS R6, [UR7+0x8] ;  /* 0x00000807ff067984 */ /* 0x010e240008000800 */
[----:B0-----:R-:W-:-:S05]  /*3ab0*/  FADD R6, R3, R6 ;  /* 0x0000000603067221 */ /* 0x001fca0000000000 */
[----:B------:R-:W-:Y:S04]  /*3ac0*/  STS [UR8], R6 ;  /* 0x00000006ff007988 */ /* 0x000fe80008000808 */
[----:B------:R-:W0:Y:S02]  /*3ad0*/  LDS R7, [UR7+0xc] ;  /* 0x00000c07ff077984 */ /* 0x000e240008000800 */
        /* <DEDUP_REMOVED lines=13> */
[----:B------:R1:W-:Y:S01]  /*3bb0*/  STS [UR8], R3 ;  /* 0x00000003ff007988 */ /* 0x0003e20008000808 */
[----:B------:R-:W-:Y:S05]  /*3bc0*/  BRA.U UP3, `(.L_x_53) ;  /* 0xfffffffd038c7547 */ /* 0x000fea000b83ffff */
[----:B------:R-:W-:-:S07]  /*3bd0*/  MOV R0, UR27 ;  /* 0x0000001b00007c02 */ /* 0x000fce0008000f00 */
.L_x_52:
[----:B------:R-:W-:-:S09]  /*3be0*/  UISETP.NE.AND UP3, UPT, UR46, URZ, UPT ;  /* 0x000000ff2e00728c */ /* 0x000fd2000bf65270 */
[----:B------:R-:W-:Y:S05]  /*3bf0*/  BRA.U !UP3, `(.L_x_54) ;  /* 0x000000010b9c7547 */ /* 0x000fea000b800000 */
[----:B------:R-:W-:Y:S02]  /*3c00*/  UISETP.GE.U32.AND UP3, UPT, UR35, 0x3, UPT ;  /* 0x000000032300788c */ /* 0x000fe4000bf66070 */
[----:B------:R-:W-:-:S07]  /*3c10*/  UISETP.NE.AND UP4, UPT, UR45, URZ, UPT ;  /* 0x000000ff2d00728c */ /* 0x000fce000bf85270 */
[----:B------:R-:W-:Y:S05]  /*3c20*/  BRA.U !UP3, `(.L_x_55) ;  /* 0x000000010b407547 */ /* 0x000fea000b800000 */
[----:B------:R-:W4:Y:S02]  /*3c30*/  LDC R7, c[0x0][0x3bc] ;  /* 0x0000ef00ff077b82 */ /* 0x000f240000000800 */
[----:B----4-:R-:W-:Y:S01]  /*3c40*/  IMAD R6, R7, UR5, R0 ;  /* 0x0000000507067c24 */ /* 0x010fe2000f8e0200 */
[----:B------:R-:W-:-:S04]  /*3c50*/  IADD3 R0, PT, PT, R0, 0x4, RZ ;  /* 0x0000000400007810 */ /* 0x000fc80007ffe0ff */
[----:B------:R-:W-:-:S05]  /*3c60*/  LEA R6, R6, UR20, 0x2 ;  /* 0x0000001406067c11 */ /* 0x000fca000f8e10ff */
[----:B------:R-:W0:Y:S02]  /*3c70*/  LDS R8, [R6] ;  /* 0x0000000006087984 */ /* 0x000e240000000800 */
[----:B0-----:R-:W-:-:S05]  /*3c80*/  FADD R8, R3, R8 ;  /* 0x0000000803087221 */ /* 0x001fca0000000000 */
[----:B------:R-:W-:Y:S04]  /*3c90*/  STS [UR8], R8 ;  /* 0x00000008ff007988 */ /* 0x000fe80008000808 */
[----:B-1----:R-:W0:Y:S02]  /*3ca0*/  LDS R3, [R6+0x4] ;  /* 0x0000040006037984 */ /* 0x002e240000000800 */
[----:B0-----:R-:W-:-:S05]  /*3cb0*/  FADD R7, R8, R3 ;  /* 0x0000000308077221 */ /* 0x001fca0000000000 */
[----:B------:R-:W-:Y:S04]  /*3cc0*/  STS [UR8], R7 ;  /* 0x00000007ff007988 */ /* 0x000fe80008000808 */
[----:B------:R-:W0:Y:S02]  /*3cd0*/  LDS R12, [R6+0x8] ;  /* 0x00000800060c7984 */ /* 0x000e240000000800 */
[----:B0-----:R-:W-:-:S05]  /*3ce0*/  FADD R12, R7, R12 ;  /* 0x0000000c070c7221 */ /* 0x001fca0000000000 */
[----:B------:R-:W-:Y:S04]  /*3cf0*/  STS [UR8], R12 ;  /* 0x0000000cff007988 */ /* 0x000fe80008000808 */
[----:B------:R-:W0:Y:S02]  /*3d00*/  LDS R3, [R6+0xc] ;  /* 0x00000c0006037984 */ /* 0x000e240000000800 */
[----:B0-----:R-:W-:-:S05]  /*3d10*/  FADD R3, R12, R3 ;  /* 0x000000030c037221 */ /* 0x001fca0000000000 */
[----:B------:R0:W-:Y:S02]  /*3d20*/  STS [UR8], R3 ;  /* 0x00000003ff007988 */ /* 0x0001e40008000808 */
.L_x_55:
[----:B------:R-:W-:Y:S05]  /*3d30*/  BRA.U !UP4, `(.L_x_54) ;  /* 0x000000010c4c7547 */ /* 0x000fea000b800000 */
[----:B------:R-:W-:Y:S01]  /*3d40*/  ISETP.NE.AND P0, PT, RZ, UR43, PT ;  /* 0x0000002bff007c0c */ /* 0x000fe2000bf05270 */
[----:B------:R-:W-:-:S12]  /*3d50*/  UISETP.NE.AND UP3, UPT, UR34, URZ, UPT ;  /* 0x000000ff2200728c */ /* 0x000fd8000bf65270 */
[----:B------:R-:W2:Y:S01]  /*3d60*/  @P0 LDC R11, c[0x0][0x3bc] ;  /* 0x0000ef00ff0b0b82 */ /* 0x000ea20000000800 */
[----:B------:R-:W-:Y:S05]  /*3d70*/  BRA.U !UP3, `(.L_x_56) ;  /* 0x000000010b287547 */ /* 0x000fea000b800000 */
[----:B------:R-:W3:Y:S02]  /*3d80*/  LDC R7, c[0x0][0x3bc] ;  /* 0x0000ef00ff077b82 */ /* 0x000ee40000000800 */
[----:B---3--:R-:W-:Y:S01]  /*3d90*/  IMAD R7, R7, UR5, R0 ;  /* 0x0000000507077c24 */ /* 0x008fe2000f8e0200 */
[----:B------:R-:W-:-:S04]  /*3da0*/  IADD3 R0, PT, PT, R0, 0x2, RZ ;  /* 0x0000000200007810 */ /* 0x000fc80007ffe0ff */
[----:B------:R-:W-:-:S05]  /*3db0*/  LEA R7, R7, UR20, 0x2 ;  /* 0x0000001407077c11 */ /* 0x000fca000f8e10ff */
[----:B----4-:R-:W3:Y:S02]  /*3dc0*/  LDS R6, [R7] ;  /* 0x0000000007067984 */ /* 0x010ee40000000800 */
[----:B---3--:R-:W-:-:S05]  /*3dd0*/  FADD R6, R3, R6 ;  /* 0x0000000603067221 */ /* 0x008fca0000000000 */
[----:B------:R-:W-:Y:S04]  /*3de0*/  STS [UR8], R6 ;  /* 0x00000006ff007988 */ /* 0x000fe80008000808 */
[----:B01----:R-:W0:Y:S02]  /*3df0*/  LDS R3, [R7+0x4] ;  /* 0x0000040007037984 */ /* 0x003e240000000800 */
[----:B0-----:R-:W-:-:S05]  /*3e00*/  FADD R3, R6, R3 ;  /* 0x0000000306037221 */ /* 0x001fca0000000000 */
[----:B------:R3:W-:Y:S02]  /*3e10*/  STS [UR8], R3 ;  /* 0x00000003ff007988 */ /* 0x0007e40008000808 */
.L_x_56:
[----:B--2---:R-:W-:-:S05]  /*3e20*/  @P0 IMAD R0, R11, UR5, R0 ;  /* 0x000000050b000c24 */ /* 0x004fca000f8e0200 */
[----:B------:R-:W-:-:S06]  /*3e30*/  @P0 LEA R0, R0, UR20, 0x2 ;  /* 0x0000001400000c11 */ /* 0x000fcc000f8e10ff */
[----:B------:R-:W0:Y:S02]  /*3e40*/  @P0 LDS R0, [R0] ;  /* 0x0000000000000984 */ /* 0x000e240000000800 */
[----:B01-3--:R-:W-:-:S05]  /*3e50*/  @P0 FADD R3, R0, R3 ;  /* 0x0000000300030221 */ /* 0x00bfca0000000000 */
[----:B------:R2:W-:Y:S02]  /*3e60*/  @P0 STS [UR8], R3 ;  /* 0x00000003ff000988 */ /* 0x0005e40008000808 */
.L_x_54:
[----:B------:R-:W3:Y:S01]  /*3e70*/  LDCU UR6, c[0x0][0x3c0] ;  /* 0x00007800ff0677ac */ /* 0x000ee20008000800 */
[----:B------:R-:W-:-:S04]  /*3e80*/  UIADD3 UR5, UPT, UPT, UR5, 0x1, URZ ;  /* 0x0000000105057890 */ /* 0x000fc8000fffe0ff */
[----:B---3--:R-:W-:-:S09]  /*3e90*/  UISETP.NE.AND UP3, UPT, UR5, UR6, UPT ;  /* 0x000000060500728c */ /* 0x008fd2000bf65270 */
[----:B------:R-:W-:Y:S05]  /*3ea0*/  BRA.U !UP3, `(.L_x_57) ;  /* 0x000000010bfc7547 */ /* 0x000fea000b800000 */
[----:B------:R-:W-:Y:S05]  /*3eb0*/  BRA `(.L_x_58) ;  /* 0xfffffff800ac7947 */ /* 0x000fea000383ffff */
.L_x_51:
[----:B------:R-:W-:Y:S01]  /*3ec0*/  UISETP.GE.U32.AND UP3, UPT, UR40, 0xf, UPT ;  /* 0x0000000f2800788c */ /* 0x000fe2000bf66070 */
[----:B------:R-:W-:-:S08]  /*3ed0*/  UMOV UR5, URZ ;  /* 0x000000ff00057c82 */ /* 0x000fd00008000000 */
[----:B------:R-:W-:Y:S05]  /*3ee0*/  BRA.U !UP3, `(.L_x_59) ;  /* 0x000000010b5c7547 */ /* 0x000fea000b800000 */
[----:B------:R-:W-:Y:S01]  /*3ef0*/  ULOP3.LUT UR7, UR7, 0x7ffffff0, URZ, 0xc0, !UPT ;  /* 0x7ffffff007077892 */ /* 0x000fe2000f8ec0ff */
[----:B------:R-:W-:-:S11]  /*3f00*/  UMOV UR5, URZ ;  /* 0x000000ff00057c82 */ /* 0x000fd60008000000 */
.L_x_60:
[----:B------:R-:W-:Y:S02]  /*3f10*/  ULEA UR6, UR5, UR31, 0x2 ;  /* 0x0000001f05067291 */ /* 0x000fe4000f8e10ff */
[----:B------:R-:W-:-:S04]  /*3f20*/  UIADD3 UR5, UPT, UPT, UR5, 0x10, URZ ;  /* 0x0000001005057890 */ /* 0x000fc8000fffe0ff */
[----:B------:R-:W-:-:S03]  /*3f30*/  UISETP.NE.AND UP3, UPT, UR5, UR7, UPT ;  /* 0x000000070500728c */ /* 0x000fc6000bf65270 */
[----:B------:R-:W-:Y:S04]  /*3f40*/  STS [UR6], RZ ;  /* 0x000000ffff007988 */ /* 0x000fe80008000806 */
[----:B------:R-:W-:Y:S04]  /*3f50*/  STS [UR6+0x4], RZ ;  /* 0x000004ffff007988 */ /* 0x000fe80008000806 */
        /* <DEDUP_REMOVED lines=13> */
[----:B------:R-:W-:Y:S01]  /*4030*/  STS [UR6+0x3c], RZ ;  /* 0x00003cffff007988 */ /* 0x000fe20008000806 */
[----:B------:R-:W-:Y:S05]  /*4040*/  BRA.U UP3, `(.L_x_60) ;  /* 0xfffffffd03b07547 */ /* 0x000fea000b83ffff */
[----:B------:R-:W-:-:S05]  /*4050*/  UMOV UR5, UR7 ;  /* 0x0000000700057c82 */ /* 0x000fca0008000000 */
.L_x_59:
[----:B------:R-:W-:-:S09]  /*4060*/  UISETP.NE.AND UP3, UPT, UR37, URZ, UPT ;  /* 0x000000ff2500728c */ /* 0x000fd2000bf65270 */
[----:B------:R-:W-:Y:S05]  /*4070*/  BRA.U !UP3, `(.L_x_57) ;  /* 0x000000010b887547 */ /* 0x000fea000b800000 */
[----:B------:R-:W-:Y:S02]  /*4080*/  UIADD3 UR6, UPT, UPT, UR37, -0x1, URZ ;  /* 0xffffffff25067890 */ /* 0x000fe4000fffe0ff */
[----:B------:R-:W-:Y:S02]  /*4090*/  UISETP.NE.AND UP4, UPT, UR39, URZ, UPT ;  /* 0x000000ff2700728c */ /* 0x000fe4000bf85270 */
[----:B------:R-:W-:-:S09]  /*40a0*/  UISETP.GE.U32.AND UP3, UPT, UR6, 0x7, UPT ;  /* 0x000000070600788c */ /* 0x000fd2000bf66070 */
[----:B------:R-:W-:Y:S05]  /*40b0*/  BRA.U !UP3, `(.L_x_61) ;  /* 0x000000010b287547 */ /* 0x000fea000b800000 */
[----:B------:R-:W-:Y:S02]  /*40c0*/  ULEA UR6, UR5, UR31, 0x2 ;  /* 0x0000001f05067291 */ /* 0x000fe4000f8e10ff */
[----:B------:R-:W-:-:S07]  /*40d0*/  UIADD3 UR5, UPT, UPT, UR5, 0x8, URZ ;  /* 0x0000000805057890 */ /* 0x000fce000fffe0ff */
[----:B------:R-:W-:Y:S04]  /*40e0*/  STS [UR6], RZ ;  /* 0x000000ffff007988 */ /* 0x000fe80008000806 */
[----:B------:R-:W-:Y:S04]  /*40f0*/  STS [UR6+0x4], RZ ;  /* 0x000004ffff007988 */ /* 0x000fe80008000806 */
[----:B------:R-:W-:Y:S04]  /*4100*/  STS [UR6+0x8], RZ ;  /* 0x000008ffff007988 */ /* 0x000fe80008000806 */
[----:B------:R-:W-:Y:S04]  /*4110*/  STS [UR6+0xc], RZ ;  /* 0x00000cffff007988 */ /* 0x000fe80008000806 */
[----:B------:R-:W-:Y:S04]  /*4120*/  STS [UR6+0x10], RZ ;  /* 0x000010ffff007988 */ /* 0x000fe80008000806 */
[----:B------:R-:W-:Y:S04]  /*4130*/  STS [UR6+0x14], RZ ;  /* 0x000014ffff007988 */ /* 0x000fe80008000806 */
[----:B------:R-:W-:Y:S04]  /*4140*/  STS [UR6+0x18], RZ ;  /* 0x000018ffff007988 */ /* 0x000fe80008000806 */
[----:B------:R-:W-:Y:S01]  /*4150*/  STS [UR6+0x1c], RZ ;  /* 0x00001cffff007988 */ /* 0x000fe20008000806 */
.L_x_61:
[----:B------:R-:W-:Y:S05]  /*4160*/  BRA.U !UP4, `(.L_x_57) ;  /* 0x000000010c4c7547 */ /* 0x000fea000b800000 */
[----:B------:R-:W-:-:S04]  /*4170*/  UIADD3 UR6, UPT, UPT, UR39, -0x1, URZ ;  /* 0xffffffff27067890 */ /* 0x000fc8000fffe0ff */
[----:B------:R-:W-:-:S06]  /*4180*/  UISETP.GE.U32.AND UP3, UPT, UR6, 0x3, UPT ;  /* 0x000000030600788c */ /* 0x000fcc000bf66070 */
[----:B------:R-:W-:-:S05]  /*4190*/  PLOP3.LUT P0, PT, PT, PT, UP3, 0x80, 0x8 ;  /* 0x000000000008781c */ /* 0x000fca0003f0f038 */
[----:B------:R-:W-:Y:S02]  /*41a0*/  @UP3 ULEA UR6, UR5, UR31, 0x2 ;  /* 0x0000001f05063291 */ /* 0x000fe4000f8e10ff */
[----:B------:R-:W-:Y:S02]  /*41b0*/  @UP3 UIADD3 UR5, UPT, UPT, UR5, 0x4, URZ ;  /* 0x0000000405053890 */ /* 0x000fe4000fffe0ff */
[----:B------:R-:W-:-:S05]  /*41c0*/  UISETP.NE.AND UP3, UPT, UR38, URZ, UPT ;  /* 0x000000ff2600728c */ /* 0x000fca000bf65270 */
[----:B------:R-:W-:Y:S04]  /*41d0*/  @P0 STS [UR6], RZ ;  /* 0x000000ffff000988 */ /* 0x000fe80008000806 */
[----:B------:R-:W-:Y:S04]  /*41e0*/  @P0 STS [UR6+0x4], RZ ;  /* 0x000004ffff000988 */ /* 0x000fe80008000806 */
[----:B------:R-:W-:Y:S04]  /*41f0*/  @P0 STS [UR6+0x8], RZ ;  /* 0x000008ffff000988 */ /* 0x000fe80008000806 */
[----:B------:R-:W-:Y:S01]  /*4200*/  @P0 STS [UR6+0xc], RZ ;  /* 0x00000cffff000988 */ /* 0x000fe20008000806 */
[----:B------:R-:W-:Y:S05]  /*4210*/  BRA.U !UP3, `(.L_x_57) ;  /* 0x000000010b207547 */ /* 0x000fea000b800000 */
[----:B------:R-:W-:Y:S02]  /*4220*/  ULEA UR5, UR5, UR31, 0x2 ;  /* 0x0000001f05057291 */ /* 0x000fe4000f8e10ff */
[----:B------:R-:W-:-:S07]  /*4230*/  UISETP.NE.AND UP3, UPT, UR38, 0x1, UPT ;  /* 0x000000012600788c */ /* 0x000fce000bf65270 */
[----:B------:R-:W-:Y:S02]  /*4240*/  STS [UR5], RZ ;  /* 0x000000ffff007988 */ /* 0x000fe40008000805 */
[----:B------:R-:W-:Y:S05]  /*4250*/  BRA.U !UP3, `(.L_x_57) ;  /* 0x000000010b107547 */ /* 0x000fea000b800000 */
[----:B------:R-:W-:Y:S01]  /*4260*/  UISETP.NE.AND UP3, UPT, UR38, 0x2, UPT ;  /* 0x000000022600788c */ /* 0x000fe2000bf65270 */
[----:B------:R-:W-:Y:S05]  /*4270*/  STS [UR5+0x4], RZ ;  /* 0x000004ffff007988 */ /* 0x000fea0008000805 */
[----:B------:R-:W-:-:S13]  /*4280*/  PLOP3.LUT P0, PT, PT, PT, UP3, 0x80, 0x8 ;  /* 0x000000000008781c */ /* 0x000fda0003f0f038 */
[----:B------:R-:W-:Y:S01]  /*4290*/  @P0 STS [UR5+0x8], RZ ;  /* 0x000008ffff000988 */ /* 0x000fe20008000805 */
.L_x_57:
[----:B------:R-:W-:-:S05]  /*42a0*/  UMOV UR5, URZ ;  /* 0x000000ff00057c82 */ /* 0x000fca0008000000 */
.L_x_90:
[----:B------:R-:W-:Y:S01]  /*42b0*/  ULEA UR6, UR5, UR33, 0x2 ;  /* 0x0000002105067291 */ /* 0x000fe2000f8e10ff */
[----:B01----:R-:W-:Y:S01]  /*42c0*/  HFMA2 R16, -RZ, RZ, 3.7421875, 0 ;  /* 0x437c0000ff107431 */ /* 0x003fe200000001ff */
[----:B------:R-:W-:Y:S01]  /*42d0*/  ULEA UR7, UR5, UR32, 0x2 ;  /* 0x0000002005077291 */ /* 0x000fe2000f8e10ff */
[----:B--2---:R-:W-:Y:S01]  /*42e0*/  IMAD.MOV.U32 R11, RZ, RZ, 0x3bbb989d ;  /* 0x3bbb989dff0b7424 */ /* 0x004fe200078e00ff */
[----:B------:R-:W0:Y:S05]  /*42f0*/  LDCU UR12, c[0x0][0x3b8] ;  /* 0x00007700ff0c77ac */ /* 0x000e2a0008000800 */
[----:B------:R-:W-:Y:S01]  /*4300*/  LDS R3, [UR6] ;  /* 0x00000006ff037984 */ /* 0x000fe20008000800 */
[----:B------:R-:W-:-:S03]  /*4310*/  ULEA UR6, UR5, UR19, 0x2 ;  /* 0x0000001305067291 */ /* 0x000fc6000f8e10ff */
[----:B---3--:R-:W4:Y:S06]  /*4320*/  LDS R0, [UR7] ;  /* 0x00000007ff007984 */ /* 0x008f2c0008000800 */
[----:B------:R-:W1:Y:S01]  /*4330*/  LDS R12, [UR6] ;  /* 0x00000006ff0c7984 */ /* 0x000e620008000800 */
[----:B------:R-:W-:Y:S02]  /*4340*/  ULEA UR6, UR5, UR31, 0x2 ;  /* 0x0000001f05067291 */ /* 0x000fe4000f8e10ff */
[----:B0-----:R-:W-:-:S07]  /*4350*/  UISETP.GE.AND UP3, UPT, UR12, 0x1, UPT ;  /* 0x000000010c00788c */ /* 0x001fce000bf66270 */
[----:B------:R-:W0:Y:S01]  /*4360*/  LDS R14, [UR6] ;  /* 0x00000006ff0e7984 */ /* 0x000e220008000800 */
[----:B----4-:R-:W-:-:S05]  /*4370*/  FMNMX R6, R3, R0, !PT ;  /* 0x0000000003067209 */ /* 0x010fca0007800000 */
[--C-:B------:R-:W-:Y:S01]  /*4380*/  FADD R3, R3, -R6.reuse ;  /* 0x8000000603037221 */ /* 0x100fe20000000000 */
[----:B------:R-:W-:-:S03]  /*4390*/  FADD R0, R0, -R6 ;  /* 0x8000000600007221 */ /* 0x000fc60000000000 */
[----:B------:R-:W-:-:S04]  /*43a0*/  FFMA.SAT R7, R3, R11, 0.5 ;  /* 0x3f00000003077423 */ /* 0x000fc8000000200b */
[----:B------:R-:W-:-:S04]  /*43b0*/  FFMA.RM R7, R7, R16, 12582913 ;  /* 0x4b40000107077423 */ /* 0x000fc80000004010 */
[C---:B------:R-:W-:Y:S01]  /*43c0*/  FADD R8, R7.reuse, -12583039 ;  /* 0xcb40007f07087421 */ /* 0x040fe20000000000 */
[----:B------:R-:W-:-:S03]  /*43d0*/  SHF.L.U32 R7, R7, 0x17, RZ ;  /* 0x0000001707077819 */ /* 0x000fc600000006ff */
[----:B------:R-:W-:-:S04]  /*43e0*/  FFMA R8, R3, 1.4426950216293334961, -R8 ;  /* 0x3fb8aa3b03087823 */ /* 0x000fc80000000808 */
[----:B------:R-:W-:Y:S01]  /*43f0*/  FFMA R8, R3, 1.925963033500011079e-08, R8 ;  /* 0x32a5706003087823 */ /* 0x000fe20000000008 */
[----:B------:R-:W-:-:S04]  /*4400*/  FFMA.SAT R3, R0, R11, 0.5 ;  /* 0x3f00000000037423 */ /* 0x000fc8000000200b */
[----:B------:R-:W-:Y:S01]  /*4410*/  FFMA.RM R3, R3, R16, 12582913 ;  /* 0x4b40000103037423 */ /* 0x000fe20000004010 */
[----:B------:R-:W2:Y:S03]  /*4420*/  MUFU.EX2 R8, R8 ;  /* 0x0000000800087308 */ /* 0x000ea60000000800 */
[----:B------:R-:W-:-:S04]  /*4430*/  FADD R11, R3, -12583039 ;  /* 0xcb40007f030b7421 */ /* 0x000fc80000000000 */
[----:B------:R-:W-:-:S04]  /*4440*/  FFMA R11, R0, 1.4426950216293334961, -R11 ;  /* 0x3fb8aa3b000b7823 */ /* 0x000fc8000000080b */
[----:B------:R-:W-:-:S04]  /*4450*/  FFMA R11, R0, 1.925963033500011079e-08, R11 ;  /* 0x32a57060000b7823 */ /* 0x000fc8000000000b */
[----:B------:R-:W3:Y:S01]  /*4460*/  MUFU.EX2 R0, R11 ;  /* 0x0000000b00007308 */ /* 0x000ee20000000800 */
[----:B--2---:R-:W-:-:S04]  /*4470*/  FMUL R7, R7, R8 ;  /* 0x0000000807077220 */ /* 0x004fc80000400000 */
[----:B-1----:R-:W-:-:S05]  /*4480*/  FMUL R7, R7, R12 ;  /* 0x0000000c07077220 */ /* 0x002fca0000400000 */
[----:B------:R-:W-:Y:S02]  /*4490*/  R2UR UR13, R7 ;  /* 0x00000000070d72ca */ /* 0x000fe400000e0000 */
[----:B------:R-:W-:-:S05]  /*44a0*/  SHF.L.U32 R7, R3, 0x17, RZ ;  /* 0x0000001703077819 */ /* 0x000fca00000006ff */
[----:B---3--:R-:W-:-:S06]  /*44b0*/  FMUL R7, R7, R0 ;  /* 0x0000000007077220 */ /* 0x008fcc0000400000 */
[----:B0-----:R-:W-:Y:S01]  /*44c0*/  FFMA R3, R7, R14, UR13 ;  /* 0x0000000d07037e23 */ /* 0x001fe2000800000e */
[----:B------:R-:W-:Y:S06]  /*44d0*/  BRA.U !UP3, `(.L_x_62) ;  /* 0x000000190be47547 */ /* 0x000fec000b800000 */
[----:B------:R-:W-:Y:S01]  /*44e0*/  UIMAD UR12, UR5, UR12, UR30 ;  /* 0x0000000c050c72a4 */ /* 0x000fe2000f8e021e */
[----:B------:R-:W-:Y:S11]  /*44f0*/  BRA.U !UP2, `(.L_x_63) ;  /* 0x000000050af47547 */ /* 0x000ff6000b800000 */
[----:B------:R-:W-:-:S05]  /*4500*/  UMOV UR6, URZ ;  /* 0x000000ff00067c82 */ /* 0x000fca0008000000 */
.L_x_70:
[----:B------:R-:W-:Y:S01]  /*4510*/  UISETP.GE.U32.AND UP3, UPT, UR47, 0x7, UPT ;  /* 0x000000072f00788c */ /* 0x000fe2000bf66070 */
[----:B------:R-:W-:Y:S01]  /*4520*/  HFMA2 R14, -RZ, RZ, 0, 0 ;  /* 0x00000000ff0e7431 */ /* 0x000fe200000001ff */
[----:B------:R-:W-:-:S07]  /*4530*/  UMOV UR7, URZ ;  /* 0x000000ff00077c82 */ /* 0x000fce0008000000 */
[----:B------:R-:W-:Y:S05]  /*4540*/  BRA.U !UP3, `(.L_x_64) ;  /* 0x000000010ba87547 */ /* 0x000fea000b800000 */
[----:B------:R-:W-:Y:S01]  /*4550*/  IMAD.MOV.U32 R14, RZ, RZ, RZ ;  /* 0x000000ffff0e7224 */ /* 0x000fe200078e00ff */
[----:B------:R-:W0:Y:S01]  /*4560*/  LDCU.64 UR8, c[0x0][0x3b8] ;  /* 0x00007700ff0877ac */ /* 0x000e220008000a00 */
[----:B------:R-:W-:-:S05]  /*4570*/  UMOV UR7, URZ ;  /* 0x000000ff00077c82 */ /* 0x000fca0008000000 */
.L_x_65:
[----:B0-----:R-:W-:Y:S02]  /*4580*/  UIMAD UR10, UR5, UR9, UR7 ;  /* 0x00000009050a72a4 */ /* 0x001fe4000f8e0207 */
[----:B------:R-:W-:Y:S02]  /*4590*/  UIMAD UR11, UR7, UR8, UR6 ;  /* 0x00000008070b72a4 */ /* 0x000fe4000f8e0206 */
[----:B------:R-:W-:Y:S02]  /*45a0*/  ULEA UR10, UR10, UR20, 0x2 ;  /* 0x000000140a0a7291 */ /* 0x000fe4000f8e10ff */
[----:B------:R-:W-:Y:S02]  /*45b0*/  ULEA UR11, UR11, UR28, 0x2 ;  /* 0x0000001c0b0b7291 */ /* 0x000fe4000f8e10ff */
[----:B------:R-:W-:Y:S02]  /*45c0*/  UIADD3 UR7, UPT, UPT, UR7, 0x8, URZ ;  /* 0x0000000807077890 */ /* 0x000fe4000fffe0ff */
[----:B------:R-:W-:-:S02]  /*45d0*/  ULEA UR14, UR8, UR11, 0x2 ;  /* 0x0000000b080e7291 */ /* 0x000fc4000f8e10ff */
[----:B------:R-:W-:Y:S01]  /*45e0*/  UISETP.NE.AND UP3, UPT, UR7, UR27, UPT ;  /* 0x0000001b0700728c */ /* 0x000fe2000bf65270 */
[----:B------:R-:W-:Y:S01]  /*45f0*/  LDS R17, [UR10] ;  /* 0x0000000aff117984 */ /* 0x000fe20008000800 */
[----:B------:R-:W-:-:S03]  /*4600*/  ULEA UR15, UR8, UR14, 0x2 ;  /* 0x0000000e080f7291 */ /* 0x000fc6000f8e10ff */
[----:B------:R-:W0:Y:S01]  /*4610*/  LDS R16, [UR11] ;  /* 0x0000000bff107984 */ /* 0x000e220008000800 */
[----:B------:R-:W-:-:S03]  /*4620*/  ULEA UR11, UR8, UR15, 0x2 ;  /* 0x0000000f080b7291 */ /* 0x000fc6000f8e10ff */
[----:B------:R-:W-:Y:S04]  /*4630*/  LDS R19, [UR10+0x4] ;  /* 0x0000040aff137984 */ /* 0x000fe80008000800 */
[----:B------:R-:W1:Y:S01]  /*4640*/  LDS R18, [UR14] ;  /* 0x0000000eff127984 */ /* 0x000e620008000800 */
[----:B------:R-:W-:-:S03]  /*4650*/  ULEA UR14, UR8, UR11, 0x2 ;  /* 0x0000000b080e7291 */ /* 0x000fc6000f8e10ff */
[----:B------:R-:W-:Y:S04]  /*4660*/  LDS R21, [UR10+0x8] ;  /* 0x0000080aff157984 */ /* 0x000fe80008000800 */
[----:B------:R-:W2:Y:S01]  /*4670*/  LDS R20, [UR15] ;  /* 0x0000000fff147984 */ /* 0x000ea20008000800 */
[----:B------:R-:W-:-:S03]  /*4680*/  ULEA UR15, UR8, UR14, 0x2 ;  /* 0x0000000e080f7291 */ /* 0x000fc6000f8e10ff */
[----:B------:R-:W-:Y:S04]  /*4690*/  LDS R23, [UR10+0xc] ;  /* 0x00000c0aff177984 */ /* 0x000fe80008000800 */
[----:B------:R-:W3:Y:S01]  /*46a0*/  LDS R22, [UR11] ;  /* 0x0000000bff167984 */ /* 0x000ee20008000800 */
[----:B------:R-:W-:-:S03]  /*46b0*/  ULEA UR11, UR8, UR15, 0x2 ;  /* 0x0000000f080b7291 */ /* 0x000fc6000f8e10ff */
[----:B------:R-:W-:Y:S04]  /*46c0*/  LDS R25, [UR10+0x10] ;  /* 0x0000100aff197984 */ /* 0x000fe80008000800 */
[----:B------:R-:W4:Y:S01]  /*46d0*/  LDS R24, [UR14] ;  /* 0x0000000eff187984 */ /* 0x000f220008000800 */
[----:B------:R-:W-:-:S03]  /*46e0*/  ULEA UR14, UR8, UR11, 0x2 ;  /* 0x0000000b080e7291 */ /* 0x000fc6000f8e10ff */
[----:B------:R-:W-:Y:S04]  /*46f0*/  LDS R12, [UR10+0x14] ;  /* 0x0000140aff0c7984 */ /* 0x000fe80008000800 */
[----:B------:R-:W5:Y:S01]  /*4700*/  LDS R15, [UR15] ;  /* 0x0000000fff0f7984 */ /* 0x000f620008000800 */
[----:B0-----:R-:W-:-:S03]  /*4710*/  FFMA R16, R17, R16, R14 ;  /* 0x0000001011107223 */ /* 0x001fc6000000000e */
[----:B------:R-:W-:Y:S04]  /*4720*/  LDS R8, [UR10+0x18] ;  /* 0x0000180aff087984 */ /* 0x000fe80008000800 */
[----:B------:R-:W0:Y:S01]  /*4730*/  LDS R13, [UR11] ;  /* 0x0000000bff0d7984 */ /* 0x000e220008000800 */
[----:B-1----:R-:W-:-:S03]  /*4740*/  FFMA R16, R19, R18, R16 ;  /* 0x0000001213107223 */ /* 0x002fc60000000010 */
[----:B------:R-:W-:Y:S04]  /*4750*/  LDS R0, [UR10+0x1c] ;  /* 0x00001c0aff007984 */ /* 0x000fe80008000800 */
[----:B------:R-:W1:Y:S01]  /*4760*/  LDS R11, [UR14] ;  /* 0x0000000eff0b7984 */ /* 0x000e620008000800 */
        /* <DEDUP_REMOVED lines=8> */
.L_x_64:
[----:B------:R-:W-:-:S09]  /*47f0*/  UISETP.NE.AND UP3, UPT, UR46, URZ, UPT ;  /* 0x000000ff2e00728c */ /* 0x000fd2000bf65270 */
[----:B------:R-:W-:Y:S05]  /*4800*/  BRA.U !UP3, `(.L_x_66) ;  /* 0x000000010bc87547 */ /* 0x000fea000b800000 */
[----:B------:R-:W-:Y:S02]  /*4810*/  UISETP.GE.U32.AND UP3, UPT, UR35, 0x3, UPT ;  /* 0x000000032300788c */ /* 0x000fe4000bf66070 */
[----:B------:R-:W-:-:S07]  /*4820*/  UISETP.NE.AND UP4, UPT, UR45, URZ, UPT ;  /* 0x000000ff2d00728c */ /* 0x000fce000bf85270 */
[----:B------:R-:W-:Y:S05]  /*4830*/  BRA.U !UP3, `(.L_x_67) ;  /* 0x000000010b547547 */ /* 0x000fea000b800000 */
[----:B------:R-:W0:Y:S02]  /*4840*/  LDCU.64 UR8, c[0x0][0x3b8] ;  /* 0x00007700ff0877ac */ /* 0x000e240008000a00 */
[----:B0-----:R-:W-:Y:S02]  /*4850*/  UIMAD UR9, UR5, UR9, UR7 ;  /* 0x00000009050972a4 */ /* 0x001fe4000f8e0207 */
[----:B------:R-:W-:Y:S02]  /*4860*/  UIMAD UR10, UR7, UR8, UR6 ;  /* 0x00000008070a72a4 */ /* 0x000fe4000f8e0206 */
[----:B------:R-:W-:Y:S02]  /*4870*/  ULEA UR9, UR9, UR20, 0x2 ;  /* 0x0000001409097291 */ /* 0x000fe4000f8e10ff */
[----:B------:R-:W-:Y:S02]  /*4880*/  ULEA UR10, UR10, UR28, 0x2 ;  /* 0x0000001c0a0a7291 */ /* 0x000fe4000f8e10ff */
[----:B------:R-:W-:-:S02]  /*4890*/  UIADD3 UR7, UPT, UPT, UR7, 0x4, URZ ;  /* 0x0000000407077890 */ /* 0x000fc4000fffe0ff */
[----:B------:R-:W-:-:S03]  /*48a0*/  ULEA UR11, UR8, UR10, 0x2 ;  /* 0x0000000a080b7291 */ /* 0x000fc6000f8e10ff */
[----:B------:R-:W-:Y:S01]  /*48b0*/  LDS R11, [UR9] ;  /* 0x00000009ff0b7984 */ /* 0x000fe20008000800 */
[----:B------:R-:W-:-:S03]  /*48c0*/  ULEA UR14, UR8, UR11, 0x2 ;  /* 0x0000000b080e7291 */ /* 0x000fc6000f8e10ff */
[----:B------:R-:W0:Y:S01]  /*48d0*/  LDS R0, [UR10] ;  /* 0x0000000aff007984 */ /* 0x000e220008000800 */
[----:B------:R-:W-:-:S03]  /*48e0*/  ULEA UR8, UR8, UR14, 0x2 ;  /* 0x0000000e08087291 */ /* 0x000fc6000f8e10ff */
[----:B------:R-:W-:Y:S04]  /*48f0*/  LDS R13, [UR9+0x4] ;  /* 0x00000409ff0d7984 */ /* 0x000fe80008000800 */
[----:B------:R-:W1:Y:S04]  /*4900*/  LDS R8, [UR11] ;  /* 0x0000000bff087984 */ /* 0x000e680008000800 */
[----:B------:R-:W-:Y:S04]  /*4910*/  LDS R15, [UR9+0x8] ;  /* 0x00000809ff0f7984 */ /* 0x000fe80008000800 */
[----:B------:R-:W2:Y:S04]  /*4920*/  LDS R12, [UR14] ;  /* 0x0000000eff0c7984 */ /* 0x000ea80008000800 */
[----:B------:R-:W-:Y:S04]  /*4930*/  LDS R17, [UR9+0xc] ;  /* 0x00000c09ff117984 */ /* 0x000fe80008000800 */
[----:B------:R-:W3:Y:S01]  /*4940*/  LDS R16, [UR8] ;  /* 0x00000008ff107984 */ /* 0x000ee20008000800 */
[----:B0-----:R-:W-:-:S04]  /*4950*/  FFMA R0, R11, R0, R14 ;  /* 0x000000000b007223 */ /* 0x001fc8000000000e */
[----:B-1----:R-:W-:-:S04]  /*4960*/  FFMA R0, R13, R8, R0 ;  /* 0x000000080d007223 */ /* 0x002fc80000000000 */
[----:B--2---:R-:W-:-:S04]  /*4970*/  FFMA R0, R15, R12, R0 ;  /* 0x0000000c0f007223 */ /* 0x004fc80000000000 */
[----:B---3--:R-:W-:-:S07]  /*4980*/  FFMA R14, R17, R16, R0 ;  /* 0x00000010110e7223 */ /* 0x008fce0000000000 */
.L_x_67:
[----:B------:R-:W-:Y:S05]  /*4990*/  BRA.U !UP4, `(.L_x_66) ;  /* 0x000000010c647547 */ /* 0x000fea000b800000 */
[----:B------:R-:W-:Y:S02]  /*49a0*/  UISETP.NE.AND UP3, UPT, UR34, URZ, UPT ;  /* 0x000000ff2200728c */ /* 0x000fe4000bf65270 */
        /* <DEDUP_REMOVED lines=9> */
[----:B------:R-:W-:Y:S04]  /*4a40*/  LDS R11, [UR9] ;  /* 0x00000009ff0b7984 */ /* 0x000fe80008000800 */
[----:B------:R-:W0:Y:S04]  /*4a50*/  LDS R0, [UR10] ;  /* 0x0000000aff007984 */ /* 0x000e280008000800 */
[----:B------:R-:W-:Y:S04]  /*4a60*/  LDS R13, [UR9+0x4] ;  /* 0x00000409ff0d7984 */ /* 0x000fe80008000800 */
[----:B------:R-:W1:Y:S01]  /*4a70*/  LDS R8, [UR8] ;  /* 0x00000008ff087984 */ /* 0x000e620008000800 */
[----:B0-----:R-:W-:-:S04]  /*4a80*/  FFMA R0, R11, R0, R14 ;  /* 0x000000000b007223 */ /* 0x001fc8000000000e */
[----:B-1----:R-:W-:-:S07]  /*4a90*/  FFMA R14, R13, R8, R0 ;  /* 0x000000080d0e7223 */ /* 0x002fce0000000000 */
.L_x_68:
[----:B------:R-:W-:Y:S05]  /*4aa0*/  BRA.U !UP4, `(.L_x_66) ;  /* 0x000000010c207547 */ /* 0x000fea000b800000 */
[----:B------:R-:W0:Y:S02]  /*4ab0*/  LDCU.64 UR8, c[0x0][0x3b8] ;  /* 0x00007700ff0877ac */ /* 0x000e240008000a00 */
[----:B0-----:R-:W-:Y:S02]  /*4ac0*/  UIMAD UR9, UR5, UR9, UR7 ;  /* 0x00000009050972a4 */ /* 0x001fe4000f8e0207 */
[----:B------:R-:W-:Y:S02]  /*4ad0*/  UIMAD UR8, UR7, UR8, UR6 ;  /* 0x00000008070872a4 */ /* 0x000fe4000f8e0206 */
[----:B------:R-:W-:Y:S02]  /*4ae0*/  ULEA UR9, UR9, UR20, 0x2 ;  /* 0x0000001409097291 */ /* 0x000fe4000f8e10ff */
[----:B------:R-:W-:-:S07]  /*4af0*/  ULEA UR8, UR8, UR28, 0x2 ;  /* 0x0000001c08087291 */ /* 0x000fce000f8e10ff */
[----:B------:R-:W-:Y:S04]  /*4b00*/  LDS R11, [UR9] ;  /* 0x00000009ff0b7984 */ /* 0x000fe80008000800 */
[----:B------:R-:W0:Y:S02]  /*4b10*/  LDS R0, [UR8] ;  /* 0x00000008ff007984 */ /* 0x000e240008000800 */
[----:B0-----:R-:W-:-:S07]  /*4b20*/  FFMA R14, R11, R0, R14 ;  /* 0x000000000b0e7223 */ /* 0x001fce000000000e */
.L_x_66:
[----:B------:R-:W0:Y:S01]  /*4b30*/  LDCU.64 UR8, c[0x0][0x398] ;  /* 0x00007300ff0877ac */ /* 0x000e220008000a00 */
[----:B------:R-:W-:-:S04]  /*4b40*/  UIADD3 UR7, UPT, UPT, UR12, UR6, URZ ;  /* 0x000000060c077290 */ /* 0x000fc8000fffe0ff */
[----:B0-----:R-:W-:-:S06]  /*4b50*/  UIMAD.WIDE UR8, UR7, 0x4, UR8 ;  /* 0x00000004070878a5 */ /* 0x001fcc000f8e0208 */
[----:B------:R-:W-:Y:S02]  /*4b60*/  MOV R12, UR8 ;  /* 0x00000008000c7c02 */ /* 0x000fe40008000f00 */
[----:B------:R-:W-:-:S05]  /*4b70*/  MOV R13, UR9 ;  /* 0x00000009000d7c02 */ /* 0x000fca0008000f00 */
[----:B------:R-:W2:Y:S01]  /*4b80*/  LDG.E R0, desc[UR22][R12.64] ;  /* 0x000000160c007981 */ /* 0x000ea2000c1e1900 */
[----:B------:R-:W0:Y:S01]  /*4b90*/  MUFU.RCP R8, R3 ;  /* 0x0000000300087308 */ /* 0x000e220000001000 */
[----:B------:R-:W-:Y:S01]  /*4ba0*/  FMUL R11, R7, R14 ;  /* 0x0000000e070b7220 */ /* 0x000fe20000400000 */
[----:B0-----:R-:W-:-:S04]  /*4bb0*/  FFMA R15, -R3, R8, 1 ;  /* 0x3f800000030f7423 */ /* 0x001fc80000000108 */
[----:B------:R-:W-:Y:S01]  /*4bc0*/  FFMA R15, R8, R15, R8 ;  /* 0x0000000f080f7223 */ /* 0x000fe20000000008 */
[----:B--2---:R-:W-:-:S04]  /*4bd0*/  FFMA R0, R0, UR13, R11 ;  /* 0x0000000d00007c23 */ /* 0x004fc8000800000b */
[----:B------:R-:W0:Y:S01]  /*4be0*/  FCHK P0, R0, R3 ;  /* 0x0000000300007302 */ /* 0x000e220000000000 */
[----:B------:R-:W-:-:S04]  /*4bf0*/  FFMA R8, R0, R15, RZ ;  /* 0x0000000f00087223 */ /* 0x000fc800000000ff */
[----:B------:R-:W-:-:S04]  /*4c00*/  FFMA R11, -R3, R8, R0 ;  /* 0x00000008030b7223 */ /* 0x000fc80000000100 */
[----:B------:R-:W-:Y:S01]  /*4c10*/  FFMA R11, R15, R11, R8 ;  /* 0x0000000b0f0b7223 */ /* 0x000fe20000000008 */
[----:B0-----:R-:W-:Y:S06]  /*4c20*/  @!P0 BRA `(.L_x_69) ;  /* 0x0000000000088947 */ /* 0x001fec0003800000 */
[----:B------:R-:W-:-:S07]  /*4c30*/  MOV R12, 0x4c50 ;  /* 0x00004c50000c7802 */ /* 0x000fce0000000f00 */
[----:B------:R-:W-:Y:S05]  /*4c40*/  CALL.REL.NOINC `($__internal_0_$__cuda_sm3x_div_rn_noftz_f32_slowpath) ;  /* 0x00000014004c7944 */ /* 0x000fea0003c00000 */
.L_x_69:
[----:B------:R-:W0:Y:S01]  /*4c50*/  LDCU UR7, c[0x0][0x3b8] ;  /* 0x00007700ff0777ac */ /* 0x000e220008000800 */
[----:B------:R-:W-:Y:S02]  /*4c60*/  MOV R12, UR8 ;  /* 0x00000008000c7c02 */ /* 0x000fe40008000f00 */
[----:B------:R-:W-:Y:S01]  /*4c70*/  MOV R13, UR9 ;  /* 0x00000009000d7c02 */ /* 0x000fe20008000f00 */
[----:B------:R-:W-:-:S04]  /*4c80*/  UIADD3 UR6, UPT, UPT, UR6, 0x1, URZ ;  /* 0x0000000106067890 */ /* 0x000fc8000fffe0ff */
[----:B------:R4:W-:Y:S01]  /*4c90*/  STG.E desc[UR22][R12.64], R11 ;  /* 0x0000000b0c007986 */ /* 0x0009e2000c101916 */
[----:B0-----:R-:W-:-:S09]  /*4ca0*/  UISETP.NE.AND UP3, UPT, UR6, UR7, UPT ;  /* 0x000000070600728c */ /* 0x001fd2000bf65270 */
[----:B----4-:R-:W-:Y:S05]  /*4cb0*/  BRA.U !UP3, `(.L_x_62) ;  /* 0x000000110bec7547 */ /* 0x010fea000b800000 */
[----:B------:R-:W-:Y:S05]  /*4cc0*/  BRA `(.L_x_70) ;  /* 0xfffffff800107947 */ /* 0x000fea000383ffff */
.L_x_63:
[----:B------:R-:W-:Y:S01]  /*4cd0*/  ISETP.GE.U32.AND P0, PT, R4, 0x7, PT ;  /* 0x000000070400780c */ /* 0x000fe20003f06070 */
[----:B------:R-:W-:-:S12]  /*4ce0*/  UMOV UR6, URZ ;  /* 0x000000ff00067c82 */ /* 0x000fd80008000000 */
[----:B------:R-:W-:Y:S05]  /*4cf0*/  @!P0 BRA `(.L_x_71) ;  /* 0x0000000800748947 */ /* 0x000fea0003800000 */
[----:B------:R-:W-:Y:S01]  /*4d00*/  FMUL R8, RZ, R7 ;  /* 0x00000007ff087220 */ /* 0x000fe20000400000 */
[----:B------:R-:W0:Y:S01]  /*4d10*/  LDCU.64 UR10, c[0x0][0x398] ;  /* 0x00007300ff0a77ac */ /* 0x000e220008000a00 */
[----:B------:R-:W-:-:S05]  /*4d20*/  UMOV UR6, URZ ;  /* 0x000000ff00067c82 */ /* 0x000fca0008000000 */
.L_x_80:
[----:B------:R-:W-:-:S04]  /*4d30*/  UIADD3 UR8, UPT, UPT, UR12, UR6, URZ ;  /* 0x000000060c087290 */ /* 0x000fc8000fffe0ff */
[----:B0-----:R-:W-:-:S06]  /*4d40*/  UIMAD.WIDE UR8, UR8, 0x4, UR10 ;  /* 0x00000004080878a5 */ /* 0x001fcc000f8e020a */
[----:B-1----:R-:W-:Y:S01]  /*4d50*/  MOV R13, UR9 ;  /* 0x00000009000d7c02 */ /* 0x002fe20008000f00 */
[----:B------:R-:W-:-:S05]  /*4d60*/  IMAD.U32 R12, RZ, RZ, UR8 ;  /* 0x00000008ff0c7e24 */ /* 0x000fca000f8e00ff */
[----:B------:R-:W2:Y:S01]  /*4d70*/  LDG.E R13, desc[UR22][R12.64] ;  /* 0x000000160c0d7981 */ /* 0x000ea2000c1e1900 */
[----:B------:R-:W0:Y:S01]  /*4d80*/  MUFU.RCP R0, R3 ;  /* 0x0000000300007308 */ /* 0x000e220000001000 */
[----:B------:R-:W-:-:S04]  /*4d90*/  UIADD3 UR6, UPT, UPT, UR6, 0x8, URZ ;  /* 0x0000000806067890 */ /* 0x000fc8000fffe0ff */
[----:B------:R-:W-:Y:S01]  /*4da0*/  UISETP.NE.AND UP3, UPT, UR6, UR26, UPT ;  /* 0x0000001a0600728c */ /* 0x000fe2000bf65270 */
        /* <DEDUP_REMOVED lines=8> */
[----:B------:R-:W-:Y:S02]  /*4e30*/  MOV R0, R16 ;  /* 0x0000001000007202 */ /* 0x000fe40000000f00 */
[----:B------:R-:W-:-:S07]  /*4e40*/  MOV R12, 0x4e60 ;  /* 0x00004e60000c7802 */ /* 0x000fce0000000f00 */
[----:B------:R-:W-:Y:S05]  /*4e50*/  CALL.REL.NOINC `($__internal_0_$__cuda_sm3x_div_rn_noftz_f32_slowpath) ;  /* 0x0000001000c87944 */ /* 0x000fea0003c00000 */
.L_x_72:
[----:B------:R-:W-:Y:S01]  /*4e60*/  MOV R12, UR8 ;  /* 0x00000008000c7c02 */ /* 0x000fe20008000f00 */
[----:B------:R-:W-:Y:S01]  /*4e70*/  IMAD.U32 R14, RZ, RZ, UR8 ;  /* 0x00000008ff0e7e24 */ /* 0x000fe2000f8e00ff */
[----:B------:R-:W-:Y:S02]  /*4e80*/  MOV R13, UR9 ;  /* 0x00000009000d7c02 */ /* 0x000fe40008000f00 */
[----:B------:R-:W-:-:S03]  /*4e90*/  MOV R15, UR9 ;  /* 0x00000009000f7c02 */ /* 0x000fc60008000f00 */
[----:B------:R0:W-:Y:S04]  /*4ea0*/  STG.E desc[UR22][R12.64], R11 ;  /* 0x0000000b0c007986 */ /* 0x0001e8000c101916 */
[----:B------:R-:W2:Y:S01]  /*4eb0*/  LDG.E R15, desc[UR22][R14.64+0x4] ;  /* 0x000004160e0f7981 */ /* 0x000ea2000c1e1900 */
[----:B------:R-:W1:Y:S02]  /*4ec0*/  MUFU.RCP R0, R3 ;  /* 0x0000000300007308 */ /* 0x000e640000001000 */
[----:B-1----:R-:W-:-:S04]  /*4ed0*/  FFMA R17, -R3, R0, 1 ;  /* 0x3f80000003117423 */ /* 0x002fc80000000100 */
[----:B------:R-:W-:Y:S01]  /*4ee0*/  FFMA R0, R0, R17, R0 ;  /* 0x0000001100007223 */ /* 0x000fe20000000000 */
[----:B--2---:R-:W-:-:S04]  /*4ef0*/  FFMA R18, R15, UR13, R8 ;  /* 0x0000000d0f127c23 */ /* 0x004fc80008000008 */
[----:B------:R-:W1:Y:S01]  /*4f00*/  FCHK P0, R18, R3 ;  /* 0x0000000312007302 */ /* 0x000e620000000000 */
[----:B------:R-:W-:-:S04]  /*4f10*/  FFMA R16, R0, R18, RZ ;  /* 0x0000001200107223 */ /* 0x000fc800000000ff */
[----:B------:R-:W-:-:S04]  /*4f20*/  FFMA R17, -R3, R16, R18 ;  /* 0x0000001003117223 */ /* 0x000fc80000000112 */
[----:B------:R-:W-:Y:S01]  /*4f30*/  FFMA R17, R0, R17, R16 ;  /* 0x0000001100117223 */ /* 0x000fe20000000010 */
[----:B01----:R-:W-:Y:S06]  /*4f40*/  @!P0 BRA `(.L_x_73) ;  /* 0x0000000000108947 */ /* 0x003fec0003800000 */
[----:B------:R-:W-:Y:S02]  /*4f50*/  MOV R0, R18 ;  /* 0x0000001200007202 */ /* 0x000fe40000000f00 */
[----:B------:R-:W-:-:S07]  /*4f60*/  MOV R12, 0x4f80 ;  /* 0x00004f80000c7802 */ /* 0x000fce0000000f00 */
[----:B------:R-:W-:Y:S05]  /*4f70*/  CALL.REL.NOINC `($__internal_0_$__cuda_sm3x_div_rn_noftz_f32_slowpath) ;  /* 0x0000001000807944 */ /* 0x000fea0003c00000 */
[----:B------:R-:W-:-:S07]  /*4f80*/  MOV R17, R11 ;  /* 0x0000000b00117202 */ /* 0x000fce0000000f00 */
.L_x_73:
[----:B------:R-:W-:Y:S01]  /*4f90*/  MOV R12, UR8 ;  /* 0x00000008000c7c02 */ /* 0x000fe20008000f00 */
[----:B------:R-:W-:Y:S01]  /*4fa0*/  IMAD.U32 R13, RZ, RZ, UR9 ;  /* 0x00000009ff0d7e24 */ /* 0x000fe2000f8e00ff */
[----:B------:R-:W-:Y:S02]  /*4fb0*/  MOV R15, UR9 ;  /* 0x00000009000f7c02 */ /* 0x000fe40008000f00 */
[----:B------:R-:W-:Y:S02]  /*4fc0*/  MOV R14, UR8 ;  /* 0x00000008000e7c02 */ /* 0x000fe40008000f00 */
        /* <DEDUP_REMOVED lines=14> */
.L_x_74:
        /* <DEDUP_REMOVED lines=19> */
.L_x_75:
[----:B------:R-:W-:Y:S01]  /*51e0*/  IMAD.U32 R12, RZ, RZ, UR8 ;  /* 0x00000008ff0c7e24 */ /* 0x000fe2000f8e00ff */
[----:B------:R-:W-:Y:S02]  /*51f0*/  MOV R13, UR9 ;  /* 0x00000009000d7c02 */ /* 0x000fe40008000f00 */
[----:B------:R-:W-:Y:S02]  /*5200*/  MOV R15, UR9 ;  /* 0x00000009000f7c02 */ /* 0x000fe40008000f00 */
[----:B------:R-:W-:Y:S01]  /*5210*/  MOV R14, UR8 ;  /* 0x00000008000e7c02 */ /* 0x000fe20008000f00 */
        /* <DEDUP_REMOVED lines=14> */
.L_x_76:
        /* <DEDUP_REMOVED lines=18> */
[----:B------:R-:W-:-:S07]  /*5420*/  IMAD.MOV.U32 R17, RZ, RZ, R11 ;  /* 0x000000ffff117224 */ /* 0x000fce00078e000b */
.L_x_77:
[----:B------:R-:W-:Y:S02]  /*5430*/  MOV R12, UR8 ;  /* 0x00000008000c7c02 */ /* 0x000fe40008000f00 */
        /* <DEDUP_REMOVED lines=14> */
[----:B------:R-:W-:Y:S01]  /*5520*/  IMAD.MOV.U32 R0, RZ, RZ, R18 ;  /* 0x000000ffff007224 */ /* 0x000fe200078e0012 */
[----:B------:R-:W-:-:S07]  /*5530*/  MOV R12, 0x5550 ;  /* 0x00005550000c7802 */ /* 0x000fce0000000f00 */
[----:B------:R-:W-:Y:S05]  /*5540*/  CALL.REL.NOINC `($__internal_0_$__cuda_sm3x_div_rn_noftz_f32_slowpath) ;  /* 0x0000000c000c7944 */ /* 0x000fea0003c00000 */
.L_x_78:
        /* <DEDUP_REMOVED lines=18> */
[----:B------:R-:W-:-:S07]  /*5670*/  MOV R17, R11 ;  /* 0x0000000b00117202 */ /* 0x000fce0000000f00 */
.L_x_79:
[----:B------:R-:W-:Y:S02]  /*5680*/  MOV R12, UR8 ;  /* 0x00000008000c7c02 */ /* 0x000fe40008000f00 */
[----:B------:R-:W-:-:S05]  /*5690*/  MOV R13, UR9 ;  /* 0x00000009000d7c02 */ /* 0x000fca0008000f00 */
[----:B------:R1:W-:Y:S01]  /*56a0*/  STG.E desc[UR22][R12.64+0x1c], R17 ;  /* 0x00001c110c007986 */ /* 0x0003e2000c101916 */
[----:B------:R-:W-:Y:S05]  /*56b0*/  BRA.U UP3, `(.L_x_80) ;  /* 0xfffffff5039c7547 */ /* 0x000fea000b83ffff */
[----:B------:R-:W-:-:S05]  /*56c0*/  UMOV UR6, UR26 ;  /* 0x0000001a00067c82 */ /* 0x000fca0008000000 */
.L_x_71:
[----:B------:R-:W-:-:S09]  /*56d0*/  UISETP.NE.AND UP3, UPT, UR48, URZ, UPT ;  /* 0x000000ff3000728c */ /* 0x000fd2000bf65270 */
[----:B------:R-:W-:Y:S05]  /*56e0*/  BRA.U !UP3, `(.L_x_62) ;  /* 0x000000090b607547 */ /* 0x000fea000b800000 */
[----:B------:R-:W-:-:S09]  /*56f0*/  UISETP.GE.U32.AND UP3, UPT, UR36, 0x3, UPT ;  /* 0x000000032400788c */ /* 0x000fd2000bf66070 */
[----:B------:R-:W-:Y:S05]  /*5700*/  BRA.U !UP3, `(.L_x_81) ;  /* 0x000000050b3c7547 */ /* 0x000fea000b800000 */
[----:B------:R-:W0:Y:S01]  /*5710*/  LDCU.64 UR8, c[0x0][0x398] ;  /* 0x00007300ff0877ac */ /* 0x000e220008000a00 */
[----:B------:R-:W-:-:S04]  /*5720*/  UIADD3 UR7, UPT, UPT, UR12, UR6, URZ ;  /* 0x000000060c077290 */ /* 0x000fc8000fffe0ff */
[----:B0-----:R-:W-:-:S06]  /*5730*/  UIMAD.WIDE UR8, UR7, 0x4, UR8 ;  /* 0x00000004070878a5 */ /* 0x001fcc000f8e0208 */
[----:B-1----:R-:W-:Y:S01]  /*5740*/  IMAD.U32 R13, RZ, RZ, UR9 ;  /* 0x00000009ff0d7e24 */ /* 0x002fe2000f8e00ff */
[----:B------:R-:W-:-:S05]  /*5750*/  MOV R12, UR8 ;  /* 0x00000008000c7c02 */ /* 0x000fca0008000f00 */
[----:B------:R-:W2:Y:S01]  /*5760*/  LDG.E R13, desc[UR22][R12.64] ;  /* 0x000000160c0d7981 */ /* 0x000ea2000c1e1900 */
[----:B------:R-:W0:Y:S01]  /*5770*/  MUFU.RCP R0, R3 ;  /* 0x0000000300007308 */ /* 0x000e220000001000 */
[----:B------:R-:W-:Y:S01]  /*5780*/  FMUL R8, RZ, R7 ;  /* 0x00000007ff087220 */ /* 0x000fe20000400000 */
        /* <DEDUP_REMOVED lines=11> */
.L_x_82:
        /* <DEDUP_REMOVED lines=19> */
.L_x_83:
        /* <DEDUP_REMOVED lines=18> */
.L_x_84:
        /* <DEDUP_REMOVED lines=19> */
.L_x_85:
[----:B------:R-:W-:Y:S01]  /*5bc0*/  MOV R12, UR8 ;  /* 0x00000008000c7c02 */ /* 0x000fe20008000f00 */
[----:B------:R-:W-:Y:S01]  /*5bd0*/  IMAD.U32 R13, RZ, RZ, UR9 ;  /* 0x00000009ff0d7e24 */ /* 0x000fe2000f8e00ff */
[----:B------:R-:W-:-:S04]  /*5be0*/  UIADD3 UR6, UPT, UPT, UR6, 0x4, URZ ;  /* 0x0000000406067890 */ /* 0x000fc8000fffe0ff */
[----:B------:R0:W-:Y:S08]  /*5bf0*/  STG.E desc[UR22][R12.64+0xc], R17 ;  /* 0x00000c110c007986 */ /* 0x0001f0000c101916 */
.L_x_81:
[----:B------:R-:W-:-:S13]  /*5c00*/  ISETP.NE.AND P0, PT, R9, RZ, PT ;  /* 0x000000ff0900720c */ /* 0x000fda0003f05270 */
[----:B------:R-:W-:Y:S05]  /*5c10*/  @!P0 BRA `(.L_x_62) ;  /* 0x0000000400148947 */ /* 0x000fea0003800000 */
[----:B------:R-:W-:-:S13]  /*5c20*/  ISETP.NE.AND P0, PT, R10, RZ, PT ;  /* 0x000000ff0a00720c */ /* 0x000fda0003f05270 */
[----:B------:R-:W-:Y:S05]  /*5c30*/  @!P0 BRA `(.L_x_86) ;  /* 0x0000000000a88947 */ /* 0x000fea0003800000 */
[----:B------:R-:W2:Y:S01]  /*5c40*/  LDCU.64 UR8, c[0x0][0x398] ;  /* 0x00007300ff0877ac */ /* 0x000ea20008000a00 */
[----:B------:R-:W-:-:S04]  /*5c50*/  UIADD3 UR7, UPT, UPT, UR12, UR6, URZ ;  /* 0x000000060c077290 */ /* 0x000fc8000fffe0ff */
[----:B--2---:R-:W-:-:S06]  /*5c60*/  UIMAD.WIDE UR8, UR7, 0x4, UR8 ;  /* 0x00000004070878a5 */ /* 0x004fcc000f8e0208 */
[----:B01----:R-:W-:Y:S02]  /*5c70*/  MOV R13, UR9 ;  /* 0x00000009000d7c02 */ /* 0x003fe40008000f00 */
        /* <DEDUP_REMOVED lines=15> */
.L_x_87:
        /* <DEDUP_REMOVED lines=19> */
.L_x_88:
[----:B------:R-:W-:Y:S01]  /*5ea0*/  IMAD.U32 R12, RZ, RZ, UR8 ;  /* 0x00000008ff0c7e24 */ /* 0x000fe2000f8e00ff */
[----:B------:R-:W-:Y:S01]  /*5eb0*/  MOV R13, UR9 ;  /* 0x00000009000d7c02 */ /* 0x000fe20008000f00 */
[----:B------:R-:W-:-:S04]  /*5ec0*/  UIADD3 UR6, UPT, UPT, UR6, 0x2, URZ ;  /* 0x0000000206067890 */ /* 0x000fc8000fffe0ff */
[----:B------:R2:W-:Y:S08]  /*5ed0*/  STG.E desc[UR22][R12.64+0x4], R17 ;  /* 0x000004110c007986 */ /* 0x0005f0000c101916 */
.L_x_86:
[----:B------:R-:W-:-:S09]  /*5ee0*/  UISETP.NE.AND UP3, UPT, UR42, URZ, UPT ;  /* 0x000000ff2a00728c */ /* 0x000fd2000bf65270 */
[----:B------:R-:W-:Y:S05]  /*5ef0*/  BRA.U !UP3, `(.L_x_62) ;  /* 0x000000010b5c7547 */ /* 0x000fea000b800000 */
[----:B------:R-:W3:Y:S01]  /*5f00*/  LDCU.64 UR8, c[0x0][0x398] ;  /* 0x00007300ff0877ac */ /* 0x000ee20008000a00 */
[----:B------:R-:W-:-:S04]  /*5f10*/  UIADD3 UR12, UPT, UPT, UR12, UR6, URZ ;  /* 0x000000060c0c7290 */ /* 0x000fc8000fffe0ff */
[----:B---3--:R-:W-:-:S06]  /*5f20*/  UIMAD.WIDE UR8, UR12, 0x4, UR8 ;  /* 0x000000040c0878a5 */ /* 0x008fcc000f8e0208 */
[----:B012---:R-:W-:Y:S02]  /*5f30*/  MOV R12, UR8 ;  /* 0x00000008000c7c02 */ /* 0x007fe40008000f00 */
        /* <DEDUP_REMOVED lines=15> */
[----:B------:R-:W-:-:S07]  /*6030*/  IMAD.MOV.U32 R7, RZ, RZ, R11 ;  /* 0x000000ffff077224 */ /* 0x000fce00078e000b */
.L_x_89:
[----:B------:R-:W-:Y:S02]  /*6040*/  MOV R12, UR8 ;  /* 0x00000008000c7c02 */ /* 0x000fe40008000f00 */
[----:B------:R-:W-:-:S05]  /*6050*/  MOV R13, UR9 ;  /* 0x00000009000d7c02 */ /* 0x000fca0008000f00 */
[----:B------:R3:W-:Y:S02]  /*6060*/  STG.E desc[UR22][R12.64], R7 ;  /* 0x000000070c007986 */ /* 0x0007e4000c101916 */
.L_x_62:
[----:B------:R-:W4:Y:S01]  /*6070*/  LDCU.128 UR8, c[0x0][0x3a0] ;  /* 0x00007400ff0877ac */ /* 0x000f220008000c00 */
[----:B------:R-:W-:Y:S02]  /*6080*/  UIADD3 UR6, UPT, UPT, UR17, UR5, URZ ;  /* 0x0000000511067290 */ /* 0x000fe4000fffe0ff */
[----:B------:R-:W-:Y:S02]  /*6090*/  UIADD3 UR5, UPT, UPT, UR5, 0x1, URZ ;  /* 0x0000000105057890 */ /* 0x000fe4000fffe0ff */
[----:B----4-:R-:W-:Y:S02]  /*60a0*/  UIMAD.WIDE UR10, UR6, 0x4, UR10 ;  /* 0x00000004060a78a5 */ /* 0x010fe4000f8e020a */
[----:B------:R-:W-:-:S05]  /*60b0*/  UIMAD.WIDE UR8, UR6, 0x4, UR8 ;  /* 0x00000004060878a5 */ /* 0x000fca000f8e0208 */
[----:B------:R-:W4:Y:S01]  /*60c0*/  LDCU UR6, c[0x0][0x3c0] ;  /* 0x00007800ff0677ac */ /* 0x000f220008000800 */
[----:B------:R-:W-:Y:S02]  /*60d0*/  MOV R14, UR10 ;  /* 0x0000000a000e7c02 */ /* 0x000fe40008000f00 */
[----:B------:R-:W-:Y:S01]  /*60e0*/  MOV R15, UR11 ;  /* 0x0000000b000f7c02 */ /* 0x000fe20008000f00 */
[----:B0123--:R-:W-:Y:S01]  /*60f0*/  IMAD.U32 R12, RZ, RZ, UR8 ;  /* 0x00000008ff0c7e24 */ /* 0x00ffe2000f8e00ff */
[----:B------:R-:W-:-:S03]  /*6100*/  MOV R13, UR9 ;  /* 0x00000009000d7c02 */ /* 0x000fc60008000f00 */
[----:B------:R0:W-:Y:S04]  /*6110*/  STG.E desc[UR22][R14.64], R6 ;  /* 0x000000060e007986 */ /* 0x0001e8000c101916 */
[----:B------:R0:W-:Y:S01]  /*6120*/  STG.E desc[UR22][R12.64], R3 ;  /* 0x000000030c007986 */ /* 0x0001e2000c101916 */
[----:B----4-:R-:W-:-:S09]  /*6130*/  UISETP.NE.AND UP3, UPT, UR5, UR6, UPT ;  /* 0x000000060500728c */ /* 0x010fd2000bf65270 */
[----:B0-----:R-:W-:Y:S05]  /*6140*/  BRA.U UP3, `(.L_x_90) ;  /* 0xffffffe103587547 */ /* 0x001fea000b83ffff */
.L_x_50:
[----:B------:R-:W-:Y:S05]  /*6150*/  BRA.U UP1, `(.L_x_91) ;  /* 0xffffffa901a07547 */ /* 0x000fea000b83ffff */
.L_x_6:
[----:B------:R-:W-:Y:S06]  /*6160*/  BAR.SYNC.DEFER_BLOCKING 0x0 ;  /* 0x0000000000007b1d */ /* 0x000fec0000010000 */
[----:B------:R-:W-:Y:S05]  /*6170*/  EXIT ;  /* 0x000000000000794d */ /* 0x000fea0003800000 */
        .weak           $__internal_0_$__cuda_sm3x_div_rn_noftz_f32_slowpath
        .type           $__internal_0_$__cuda_sm3x_div_rn_noftz_f32_slowpath,@function
        .size           $__internal_0_$__cuda_sm3x_div_rn_noftz_f32_slowpath,(.L_x_101 - $__internal_0_$__cuda_sm3x_div_rn_noftz_f32_slowpath)
$__internal_0_$__cuda_sm3x_div_rn_noftz_f32_slowpath:
[----:B------:R-:W-:Y:S02]  /*6180*/  SHF.R.U32.HI R11, RZ, 0x17, R3 ;  /* 0x00000017ff0b7819 */ /* 0x000fe40000011603 */
[----:B------:R-:W-:Y:S02]  /*6190*/  SHF.R.U32.HI R13, RZ, 0x17, R0 ;  /* 0x00000017ff0d7819 */ /* 0x000fe40000011600 */
[----:B------:R-:W-:Y:S02]  /*61a0*/  LOP3.LUT R11, R11, 0xff, RZ, 0xc0, !PT ;  /* 0x000000ff0b0b7812 */ /* 0x000fe400078ec0ff */
[----:B------:R-:W-:Y:S02]  /*61b0*/  LOP3.LUT R16, R13, 0xff, RZ, 0xc0, !PT ;  /* 0x000000ff0d107812 */ /* 0x000fe400078ec0ff */
[----:B------:R-:W-:Y:S02]  /*61c0*/  IADD3 R17, PT, PT, R11, -0x1, RZ ;  /* 0xffffffff0b117810 */ /* 0x000fe40007ffe0ff */
[----:B------:R-:W-:-:S02]  /*61d0*/  IADD3 R14, PT, PT, R16, -0x1, RZ ;  /* 0xffffffff100e7810 */ /* 0x000fc40007ffe0ff */
[----:B------:R-:W-:Y:S02]  /*61e0*/  ISETP.GT.U32.AND P0, PT, R17, 0xfd, PT ;  /* 0x000000fd1100780c */ /* 0x000fe40003f04070 */
[----:B------:R-:W-:Y:S02]  /*61f0*/  MOV R15, R3 ;  /* 0x00000003000f7202 */ /* 0x000fe40000000f00 */
[----:B------:R-:W-:-:S13]  /*6200*/  ISETP.GT.U32.OR P0, PT, R14, 0xfd, P0 ;  /* 0x000000fd0e00780c */ /* 0x000fda0000704470 */
[----:B------:R-:W-:Y:S01]  /*6210*/  @!P0 IMAD.MOV.U32 R13, RZ, RZ, RZ ;  /* 0x000000ffff0d8224 */ /* 0x000fe200078e00ff */
[----:B------:R-:W-:Y:S06]  /*6220*/  @!P0 BRA `(.L_x_92) ;  /* 0x00000000005c8947 */ /* 0x000fec0003800000 */
[----:B------:R-:W-:Y:S02]  /*6230*/  FSETP.GTU.FTZ.AND P0, PT, |R0|, +INF , PT ;  /* 0x7f8000000000780b */ /* 0x000fe40003f1c200 */
[----:B------:R-:W-:-:S04]  /*6240*/  FSETP.GTU.FTZ.AND P1, PT, |R3|, +INF , PT ;  /* 0x7f8000000300780b */ /* 0x000fc80003f3c200 */
[----:B------:R-:W-:-:S13]  /*6250*/  PLOP3.LUT P0, PT, P0, P1, PT, 0xf8, 0x8f ;  /* 0x00000000008f781c */ /* 0x000fda0000703f70 */
[----:B------:R-:W-:Y:S05]  /*6260*/  @P0 BRA `(.L_x_93) ;  /* 0x0000000400440947 */ /* 0x000fea0003800000 */
[----:B------:R-:W-:-:S13]  /*6270*/  LOP3.LUT P0, RZ, R15, 0x7fffffff, R0, 0xc8, !PT ;  /* 0x7fffffff0fff7812 */ /* 0x000fda000780c800 */
[----:B------:R-:W-:Y:S05]  /*6280*/  @!P0 BRA `(.L_x_94) ;  /* 0x0000000400348947 */ /* 0x000fea0003800000 */
[C---:B------:R-:W-:Y:S02]  /*6290*/  FSETP.NEU.FTZ.AND P2, PT, |R0|.reuse, +INF , PT ;  /* 0x7f8000000000780b */ /* 0x040fe40003f5d200 */
[----:B------:R-:W-:Y:S02]  /*62a0*/  FSETP.NEU.FTZ.AND P1, PT, |R3|, +INF , PT ;  /* 0x7f8000000300780b */ /* 0x000fe40003f3d200 */
[----:B------:R-:W-:-:S11]  /*62b0*/  FSETP.NEU.FTZ.AND P0, PT, |R0|, +INF , PT ;  /* 0x7f8000000000780b */ /* 0x000fd60003f1d200 */
[----:B------:R-:W-:Y:S05]  /*62c0*/  @!P1 BRA !P2, `(.L_x_94) ;  /* 0x0000000400249947 */ /* 0x000fea0005000000 */
[----:B------:R-:W-:-:S04]  /*62d0*/  LOP3.LUT P2, RZ, R0, 0x7fffffff, RZ, 0xc0, !PT ;  /* 0x7fffffff00ff7812 */ /* 0x000fc8000784c0ff */
[----:B------:R-:W-:-:S13]  /*62e0*/  PLOP3.LUT P1, PT, P1, P2, PT, 0x2f, 0xf2 ;  /* 0x0000000000f2781c */ /* 0x000fda0000f24577 */
[----:B------:R-:W-:Y:S05]  /*62f0*/  @P1 BRA `(.L_x_95) ;  /* 0x0000000400101947 */ /* 0x000fea0003800000 */
[----:B------:R-:W-:-:S04]  /*6300*/  LOP3.LUT P1, RZ, R15, 0x7fffffff, RZ, 0xc0, !PT ;  /* 0x7fffffff0fff7812 */ /* 0x000fc8000782c0ff */
[----:B------:R-:W-:-:S13]  /*6310*/  PLOP3.LUT P0, PT, P0, P1, PT, 0x2f, 0xf2 ;  /* 0x0000000000f2781c */ /* 0x000fda0000702577 */
[----:B------:R-:W-:Y:S05]  /*6320*/  @P0 BRA `(.L_x_96) ;  /* 0x0000000000f80947 */ /* 0x000fea0003800000 */
[----:B------:R-:W-:Y:S02]  /*6330*/  ISETP.GE.AND P0, PT, R14, RZ, PT ;  /* 0x000000ff0e00720c */ /* 0x000fe40003f06270 */
[----:B------:R-:W-:-:S11]  /*6340*/  ISETP.GE.AND P1, PT, R17, RZ, PT ;  /* 0x000000ff1100720c */ /* 0x000fd60003f26270 */
[----:B------:R-:W-:Y:S01]  /*6350*/  @P0 MOV R13, RZ ;  /* 0x000000ff000d0202 */ /* 0x000fe20000000f00 */
[----:B------:R-:W-:Y:S01]  /*6360*/  @!P0 FFMA R0, R0, 1.84467440737095516160e+19, RZ ;  /* 0x5f80000000008823 */ /* 0x000fe200000000ff */
[----:B------:R-:W-:Y:S01]  /*6370*/  @!P0 MOV R13, 0xffffffc0 ;  /* 0xffffffc0000d8802 */ /* 0x000fe20000000f00 */
[----:B------:R-:W-:-:S03]  /*6380*/  @!P1 FFMA R15, R3, 1.84467440737095516160e+19, RZ ;  /* 0x5f800000030f9823 */ /* 0x000fc600000000ff */
[----:B------:R-:W-:-:S07]  /*6390*/  @!P1 IADD3 R13, PT, PT, R13, 0x40, RZ ;  /* 0x000000400d0d9810 */ /* 0x000fce0007ffe0ff */
.L_x_92:
[----:B------:R-:W-:Y:S01]  /*63a0*/  LEA R14, R11, 0xc0800000, 0x17 ;  /* 0xc08000000b0e7811 */ /* 0x000fe200078eb8ff */
[----:B------:R-:W-:-:S03]  /*63b0*/  VIADD R16, R16, 0xffffff81 ;  /* 0xffffff8110107836 */ /* 0x000fc60000000000 */
[----:B------:R-:W-:Y:S01]  /*63c0*/  IADD3 R17, PT, PT, -R14, R15, RZ ;  /* 0x0000000f0e117210 */ /* 0x000fe20007ffe1ff */
[C---:B------:R-:W-:Y:S01]  /*63d0*/  IMAD R0, R16.reuse, -0x800000, R0 ;  /* 0xff80000010007824 */ /* 0x040fe200078e0200 */
[----:B------:R-:W-:Y:S02]  /*63e0*/  IADD3 R16, PT, PT, R16, 0x7f, -R11 ;  /* 0x0000007f10107810 */ /* 0x000fe40007ffe80b */
[----:B------:R-:W0:Y:S01]  /*63f0*/  MUFU.RCP R15, R17 ;  /* 0x00000011000f7308 */ /* 0x000e220000001000 */
[----:B------:R-:W-:Y:S01]  /*6400*/  FADD.FTZ R19, -R17, -RZ ;  /* 0x800000ff11137221 */ /* 0x000fe20000010100 */
[----:B------:R-:W-:-:S03]  /*6410*/  IADD3 R16, PT, PT, R16, R13, RZ ;  /* 0x0000000d10107210 */ /* 0x000fc60007ffe0ff */
[----:B0-----:R-:W-:-:S04]  /*6420*/  FFMA R14, R15, R19, 1 ;  /* 0x3f8000000f0e7423 */ /* 0x001fc80000000013 */
[----:B------:R-:W-:-:S04]  /*6430*/  FFMA R15, R15, R14, R15 ;  /* 0x0000000e0f0f7223 */ /* 0x000fc8000000000f */
[----:B------:R-:W-:-:S04]  /*6440*/  FFMA R14, R0, R15, RZ ;  /* 0x0000000f000e7223 */ /* 0x000fc800000000ff */
[----:B------:R-:W-:-:S04]  /*6450*/  FFMA R18, R19, R14, R0 ;  /* 0x0000000e13127223 */ /* 0x000fc80000000000 */
[----:B------:R-:W-:-:S04]  /*6460*/  FFMA R14, R15, R18, R14 ;  /* 0x000000120f0e7223 */ /* 0x000fc8000000000e */
[----:B------:R-:W-:-:S04]  /*6470*/  FFMA R19, R19, R14, R0 ;  /* 0x0000000e13137223 */ /* 0x000fc80000000000 */
[----:B------:R-:W-:-:S05]  /*6480*/  FFMA R0, R15, R19, R14 ;  /* 0x000000130f007223 */ /* 0x000fca000000000e */
[----:B------:R-:W-:-:S04]  /*6490*/  SHF.R.U32.HI R11, RZ, 0x17, R0 ;  /* 0x00000017ff0b7819 */ /* 0x000fc80000011600 */
[----:B------:R-:W-:-:S04]  /*64a0*/  LOP3.LUT R11, R11, 0xff, RZ, 0xc0, !PT ;  /* 0x000000ff0b0b7812 */ /* 0x000fc800078ec0ff */
[----:B------:R-:W-:-:S04]  /*64b0*/  IADD3 R17, PT, PT, R11, R16, RZ ;  /* 0x000000100b117210 */ /* 0x000fc80007ffe0ff */
[----:B------:R-:W-:-:S04]  /*64c0*/  IADD3 R11, PT, PT, R17, -0x1, RZ ;  /* 0xffffffff110b7810 */ /* 0x000fc80007ffe0ff */
[----:B------:R-:W-:-:S13]  /*64d0*/  ISETP.GE.U32.AND P0, PT, R11, 0xfe, PT ;  /* 0x000000fe0b00780c */ /* 0x000fda0003f06070 */
[----:B------:R-:W-:Y:S05]  /*64e0*/  @!P0 BRA `(.L_x_97) ;  /* 0x0000000000808947 */ /* 0x000fea0003800000 */
[----:B------:R-:W-:-:S13]  /*64f0*/  ISETP.GT.AND P0, PT, R17, 0xfe, PT ;  /* 0x000000fe1100780c */ /* 0x000fda0003f04270 */
[----:B------:R-:W-:Y:S05]  /*6500*/  @P0 BRA `(.L_x_98) ;  /* 0x00000000006c0947 */ /* 0x000fea0003800000 */
[----:B------:R-:W-:-:S13]  /*6510*/  ISETP.GE.AND P0, PT, R17, 0x1, PT ;  /* 0x000000011100780c */ /* 0x000fda0003f06270 */
[----:B------:R-:W-:Y:S05]  /*6520*/  @P0 BRA `(.L_x_99) ;  /* 0x0000000000980947 */ /* 0x000fea0003800000 */
[----:B------:R-:W-:Y:S02]  /*6530*/  ISETP.GE.AND P0, PT, R17, -0x18, PT ;  /* 0xffffffe81100780c */ /* 0x000fe40003f06270 */
[----:B------:R-:W-:-:S11]  /*6540*/  LOP3.LUT R0, R0, 0x80000000, RZ, 0xc0, !PT ;  /* 0x8000000000007812 */ /* 0x000fd600078ec0ff */
[----:B------:R-:W-:Y:S05]  /*6550*/  @!P0 BRA `(.L_x_99) ;  /* 0x00000000008c8947 */ /* 0x000fea0003800000 */
[-CC-:B------:R-:W-:Y:S01]  /*6560*/  FFMA.RZ R11, R15, R19.reuse, R14.reuse ;  /* 0x000000130f0b7223 */ /* 0x180fe2000000c00e */
[C---:B------:R-:W-:Y:S02]  /*6570*/  IADD3 R16, PT, PT, R17.reuse, 0x20, RZ ;  /* 0x0000002011107810 */ /* 0x040fe40007ffe0ff */
[----:B------:R-:W-:Y:S02]  /*6580*/  ISETP.NE.AND P2, PT, R17, RZ, PT ;  /* 0x000000ff1100720c */ /* 0x000fe40003f45270 */
[----:B------:R-:W-:Y:S01]  /*6590*/  LOP3.LUT R13, R11, 0x7fffff, RZ, 0xc0, !PT ;  /* 0x007fffff0b0d7812 */ /* 0x000fe200078ec0ff */
[CCC-:B------:R-:W-:Y:S01]  /*65a0*/  FFMA.RP R11, R15.reuse, R19.reuse, R14.reuse ;  /* 0x000000130f0b7223 */ /* 0x1c0fe2000000800e */
[----:B------:R-:W-:Y:S01]  /*65b0*/  FFMA.RM R14, R15, R19, R14 ;  /* 0x000000130f0e7223 */ /* 0x000fe2000000400e */
[----:B------:R-:W-:Y:S01]  /*65c0*/  IMAD.MOV R15, RZ, RZ, -R17 ;  /* 0x000000ffff0f7224 */ /* 0x000fe200078e0a11 */
[----:B------:R-:W-:Y:S02]  /*65d0*/  LOP3.LUT R13, R13, 0x800000, RZ, 0xfc, !PT ;  /* 0x008000000d0d7812 */ /* 0x000fe400078efcff */
[----:B------:R-:W-:-:S02]  /*65e0*/  ISETP.NE.AND P1, PT, R17, RZ, PT ;  /* 0x000000ff1100720c */ /* 0x000fc40003f25270 */
[----:B------:R-:W-:Y:S02]  /*65f0*/  SHF.L.U32 R16, R13, R16, RZ ;  /* 0x000000100d107219 */ /* 0x000fe400000006ff */
[----:B------:R-:W-:Y:S02]  /*6600*/  FSETP.NEU.FTZ.AND P0, PT, R11, R14, PT ;  /* 0x0000000e0b00720b */ /* 0x000fe40003f1d000 */
[----:B------:R-:W-:Y:S02]  /*6610*/  SEL R14, R15, RZ, P2 ;  /* 0x000000ff0f0e7207 */ /* 0x000fe40001000000 */
[----:B------:R-:W-:Y:S02]  /*6620*/  ISETP.NE.AND P1, PT, R16, RZ, P1 ;  /* 0x000000ff1000720c */ /* 0x000fe40000f25270 */
[----:B------:R-:W-:Y:S02]  /*6630*/  SHF.R.U32.HI R14, RZ, R14, R13 ;  /* 0x0000000eff0e7219 */ /* 0x000fe4000001160d */
[----:B------:R-:W-:-:S02]  /*6640*/  PLOP3.LUT P0, PT, P0, P1, PT, 0xf8, 0x8f ;  /* 0x00000000008f781c */ /* 0x000fc40000703f70 */
[----:B------:R-:W-:Y:S02]  /*6650*/  SHF.R.U32.HI R16, RZ, 0x1, R14 ;  /* 0x00000001ff107819 */ /* 0x000fe4000001160e */
[----:B------:R-:W-:-:S04]  /*6660*/  SEL R11, RZ, 0x1, !P0 ;  /* 0x00000001ff0b7807 */ /* 0x000fc80004000000 */
[----:B------:R-:W-:-:S04]  /*6670*/  LOP3.LUT R11, R11, 0x1, R16, 0xf8, !PT ;  /* 0x000000010b0b7812 */ /* 0x000fc800078ef810 */
[----:B------:R-:W-:-:S04]  /*6680*/  LOP3.LUT R11, R11, R14, RZ, 0xc0, !PT ;  /* 0x0000000e0b0b7212 */ /* 0x000fc800078ec0ff */
[----:B------:R-:W-:-:S04]  /*6690*/  IADD3 R11, PT, PT, R16, R11, RZ ;  /* 0x0000000b100b7210 */ /* 0x000fc80007ffe0ff */
[----:B------:R-:W-:Y:S01]  /*66a0*/  LOP3.LUT R0, R11, R0, RZ, 0xfc, !PT ;  /* 0x000000000b007212 */ /* 0x000fe200078efcff */
[----:B------:R-:W-:Y:S06]  /*66b0*/  BRA `(.L_x_99) ;  /* 0x0000000000347947 */ /* 0x000fec0003800000 */
.L_x_98:
[----:B------:R-:W-:-:S04]  /*66c0*/  LOP3.LUT R0, R0, 0x80000000, RZ, 0xc0, !PT ;  /* 0x8000000000007812 */ /* 0x000fc800078ec0ff */
[----:B------:R-:W-:Y:S01]  /*66d0*/  LOP3.LUT R0, R0, 0x7f800000, RZ, 0xfc, !PT ;  /* 0x7f80000000007812 */ /* 0x000fe200078efcff */
[----:B------:R-:W-:Y:S06]  /*66e0*/  BRA `(.L_x_99) ;  /* 0x0000000000287947 */ /* 0x000fec0003800000 */
.L_x_97:
[----:B------:R-:W-:Y:S01]  /*66f0*/  LEA R0, R16, R0, 0x17 ;  /* 0x0000000010007211 */ /* 0x000fe200078eb8ff */
[----:B------:R-:W-:Y:S06]  /*6700*/  BRA `(.L_x_99) ;  /* 0x0000000000207947 */ /* 0x000fec0003800000 */
.L_x_96:
[----:B------:R-:W-:-:S04]  /*6710*/  LOP3.LUT R0, R15, 0x80000000, R0, 0x48, !PT ;  /* 0x800000000f007812 */ /* 0x000fc800078e4800 */
[----:B------:R-:W-:Y:S01]  /*6720*/  LOP3.LUT R0, R0, 0x7f800000, RZ, 0xfc, !PT ;  /* 0x7f80000000007812 */ /* 0x000fe200078efcff */
[----:B------:R-:W-:Y:S06]  /*6730*/  BRA `(.L_x_99) ;  /* 0x0000000000147947 */ /* 0x000fec0003800000 */
.L_x_95:
[----:B------:R-:W-:Y:S01]  /*6740*/  LOP3.LUT R0, R15, 0x80000000, R0, 0x48, !PT ;  /* 0x800000000f007812 */ /* 0x000fe200078e4800 */
[----:B------:R-:W-:Y:S06]  /*6750*/  BRA `(.L_x_99) ;  /* 0x00000000000c7947 */ /* 0x000fec0003800000 */
.L_x_94:
[----:B------:R-:W0:Y:S01]  /*6760*/  MUFU.RSQ R0, -QNAN ;  /* 0xffc0000000007908 */ /* 0x000e220000001400 */
[----:B------:R-:W-:Y:S05]  /*6770*/  BRA `(.L_x_99) ;  /* 0x0000000000047947 */ /* 0x000fea0003800000 */
.L_x_93:
[----:B------:R-:W-:-:S07]  /*6780*/  FADD.FTZ R0, R0, R3 ;  /* 0x0000000300007221 */ /* 0x000fce0000010000 */
.L_x_99:
[----:B------:R-:W-:Y:S01]  /*6790*/  HFMA2 R13, -RZ, RZ, 0, 0 ;  /* 0x00000000ff0d7431 */ /* 0x000fe200000001ff */
[----:B0-----:R-:W-:-:S03]  /*67a0*/  MOV R11, R0 ;  /* 0x00000000000b7202 */ /* 0x001fc60000000f00 */
[----:B------:R-:W-:Y:S05]  /*67b0*/  RET.REL.NODEC R12 `(_Z19dev_flash_attentionPfS_S_S_S_S_iiiiiiif) ;  /* 0xffffff980c107950 */ /* 0x000fea0003c3ffff */
.L_x_100:
[----:B------:R-:W-:-:S00]  /*67c0*/  BRA `(.L_x_100) ;  /* 0xfffffffc00fc7947 */ /* 0x000fc0000383ffff */
[----:B------:R-:W-:-:S00]  /*67d0*/  NOP ;  /* 0x0000000000007918 */ /* 0x000fc00000000000 */
        /* <DEDUP_REMOVED lines=10> */
.L_x_101:


//--------------------- .nv.shared._Z19dev_flash_attentionPfS_S_S_S_S_iiiiiiif --------------------------
	.section	.nv.shared._Z19dev_flash_attentionPfS_S_S_S_S_iiiiiiif,"aw",@nobits
	.sectionflags	@""
	.align	16
	.zero		1024


//--------------------- .nv.shared.reserved.0     --------------------------
	.section	.nv.shared.reserved.0,"aw",@nobits
	.weak		__nv_reservedSMEM_offset_0_alias
	.size		__nv_reservedSMEM_offset_0_alias, 0, 64
	.other		__nv_reservedSMEM_offset_0_alias,@"STO_CUDA_RESERVED_SHARED STV_DEFAULT"
__nv_reservedSMEM_offset_0_alias:
	.zero		0
	.zero		64


//--------------------- .nv.constant0._Z19dev_flash_attentionPfS_S_S_S_S_iiiiiiif --------------------------
	.section	.nv.constant0._Z19dev_flash_attentionPfS_S_S_S_S_iiiiiiif,"a",@progbits
	.sectionflags	@""
	.align	4
.nv.constant0._Z19dev_flash_attentionPfS_S_S_S_S_iiiiiiif:
	.zero		976


//--------------------- SYMBOLS --------------------------

	.type		.nv.reservedSmem.offset0,@object
	.size		.nv.reservedSmem.offset0,0x4
	.type		.nv.reservedSmem.cap,@object
	.size		.nv.reservedSmem.cap,0x4
